	.target	sm_90a

	.elftype	@"ET_EXEC"


//--------------------- .note.nv.tkinfo           --------------------------
	.section	.note.nv.tkinfo,"",@"SHT_NOTE"
	.sectionflags	@"SHF_NOTE_NV_TKINFO"
	.tkinfo
        /*0018*/ 	.word	0x00000002
        /*0030*/ 	.string	""
        /*0030*/ 	.string	"ptxas"
        /*0030*/ 	.string	"Cuda compilation tools, release 13.0, V13.0.88"
        /*0030*/ 	.string	"Build cuda_13.0.r13.0/compiler.36424714_0"
        /*0030*/ 	.string	"-arch sm_90a -m 64 "



//--------------------- .note.nv.cuinfo           --------------------------
	.section	.note.nv.cuinfo,"",@"SHT_NOTE"
	.sectionflags	@"SHF_NOTE_NV_CUINFO"
        /*0018*/ 	.short	0x0002
        /*001a*/ 	.short	0x005a
        /*001c*/ 	.short	0x0082
	.zero		2


//--------------------- .nv.info                  --------------------------
	.section	.nv.info,"",@"SHT_CUDA_INFO"
	.align	4


	//----- nvinfo : EIATTR_REGCOUNT
	.align		4
        /*0000*/ 	.byte	0x04, 0x2f
        /*0002*/ 	.short	(.L_16 - .L_15)
	.align		4
.L_15:
        /*0004*/ 	.word	index@(_ZN7cutlass13device_kernelINS_4fmha6kernel13FmhaKernelTmaINS1_10collective15FmhaMainloopTmaINS_10bfloat16_tEfN4cute5tupleIJNS7_1CILi64EEESA_NS9_ILi256EEEEEENS4_12CausalFusionEJEEENS4_15FmhaFwdEpilogueIS6_fNS8_IJSA_SB_SA_EEEEEJEEEEEvNT_6ParamsE)
        /*0008*/ 	.word	0x000000e2


	//----- nvinfo : EIATTR_FRAME_SIZE
	.align		4
.L_16:
        /*000c*/ 	.byte	0x04, 0x11
        /*000e*/ 	.short	(.L_18 - .L_17)
	.align		4
.L_17:
        /*0010*/ 	.word	index@($__internal_0_$__cuda_sm20_rcp_rn_f32_slowpath)
        /*0014*/ 	.word	0x00000000


	//----- nvinfo : EIATTR_FRAME_SIZE
	.align		4
.L_18:
        /*0018*/ 	.byte	0x04, 0x11
        /*001a*/ 	.short	(.L_20 - .L_19)
	.align		4
.L_19:
        /*001c*/ 	.word	index@(_ZN7cutlass13device_kernelINS_4fmha6kernel13FmhaKernelTmaINS1_10collective15FmhaMainloopTmaINS_10bfloat16_tEfN4cute5tupleIJNS7_1CILi64EEESA_NS9_ILi256EEEEEENS4_12CausalFusionEJEEENS4_15FmhaFwdEpilogueIS6_fNS8_IJSA_SB_SA_EEEEEJEEEEEvNT_6ParamsE)
        /*0020*/ 	.word	0x00000000


	//----- nvinfo : EIATTR_MIN_STACK_SIZE
	.align		4
.L_20:
        /*0024*/ 	.byte	0x04, 0x12
        /*0026*/ 	.short	(.L_22 - .L_21)
	.align		4
.L_21:
        /*0028*/ 	.word	index@(_ZN7cutlass13device_kernelINS_4fmha6kernel13FmhaKernelTmaINS1_10collective15FmhaMainloopTmaINS_10bfloat16_tEfN4cute5tupleIJNS7_1CILi64EEESA_NS9_ILi256EEEEEENS4_12CausalFusionEJEEENS4_15FmhaFwdEpilogueIS6_fNS8_IJSA_SB_SA_EEEEEJEEEEEvNT_6ParamsE)
        /*002c*/ 	.word	0x00000000
.L_22:


//--------------------- .nv.compat                --------------------------
	.section	.nv.compat,"",@"SHT_CUDA_COMPAT_INFO"
	.align	4
        /*0000*/ 	.byte	0x02, 0x09, 0x01, 0x00, 0x02, 0x02, 0x04, 0x00, 0x02, 0x05, 0x05, 0x00, 0x03, 0x07, 0x01, 0x01
        /*0010*/ 	.byte	0x02, 0x03, 0x01, 0x00, 0x02, 0x06, 0x01, 0x00, 0x04, 0x0b, 0x08, 0x00, 0x00, 0x00, 0x00, 0x00
        /*0020*/ 	.byte	0x00, 0x00, 0x00, 0x00


//--------------------- .nv.info._ZN7cutlass13device_kernelINS_4fmha6kernel13FmhaKernelTmaINS1_10collective15FmhaMainloopTmaINS_10bfloat16_tEfN4cute5tupleIJNS7_1CILi64EEESA_NS9_ILi256EEEEEENS4_12CausalFusionEJEEENS4_15FmhaFwdEpilogueIS6_fNS8_IJSA_SB_SA_EEEEEJEEEEEvNT_6ParamsE --------------------------
	.section	.nv.info._ZN7cutlass13device_kernelINS_4fmha6kernel13FmhaKernelTmaINS1_10collective15FmhaMainloopTmaINS_10bfloat16_tEfN4cute5tupleIJNS7_1CILi64EEESA_NS9_ILi256EEEEEENS4_12CausalFusionEJEEENS4_15FmhaFwdEpilogueIS6_fNS8_IJSA_SB_SA_EEEEEJEEEEEvNT_6ParamsE,"",@"SHT_CUDA_INFO"
	.sectionflags	@""
	.align	4


	//----- nvinfo : EIATTR_CUDA_API_VERSION
	.align		4
        /*0000*/ 	.byte	0x04, 0x37
        /*0002*/ 	.short	(.L_24 - .L_23)
.L_23:
        /*0004*/ 	.word	0x00000082


	//----- nvinfo : EIATTR_KPARAM_INFO
	.align		4
.L_24:
        /*0008*/ 	.byte	0x04, 0x17
        /*000a*/ 	.short	(.L_26 - .L_25)
.L_25:
        /*000c*/ 	.word	0x00000000
        /*0010*/ 	.short	0x0000
        /*0012*/ 	.short	0x0070
        /*0014*/ 	.byte	0x00, 0xf0, 0x01, 0x20


	//----- nvinfo : EIATTR_SPARSE_MMA_MASK
	.align		4
.L_26:
        /*0018*/ 	.byte	0x03, 0x50
        /*001a*/ 	.short	0x0000


	//----- nvinfo : EIATTR_MAXREG_COUNT
	.align		4
        /*001c*/ 	.byte	0x03, 0x1b
        /*001e*/ 	.short	0x00ff


	//----- nvinfo : EIATTR_NUM_BARRIERS
	.align		4
        /*0020*/ 	.byte	0x02, 0x4c
        /*0022*/ 	.byte	0x02
	.zero		1


	//----- nvinfo : EIATTR_EXTERNS
	.align		4
        /*0024*/ 	.byte	0x04, 0x0f
        /*0026*/ 	.short	(.L_28 - .L_27)


	//   ....[0]....
	.align		4
.L_27:
        /*0028*/ 	.word	index@(__assertfail)


	//----- nvinfo : EIATTR_MERCURY_ISA_VERSION
	.align		4
.L_28:
        /*002c*/ 	.byte	0x03, 0x5f
        /*002e*/ 	.short	0x0101


	//----- nvinfo : EIATTR_COOP_GROUP_MASK_REGIDS
	.align		4
        /*0030*/ 	.byte	0x04, 0x29
        /*0032*/ 	.short	(.L_30 - .L_29)


	//   ....[0]....
.L_29:
        /*0034*/ 	.word	0xffffffff


	//   ....[1]....
        /*0038*/ 	.word	0xffffffff


	//   ....[2]....
        /*003c*/ 	.word	0xffffffff


	//   ....[3]....
        /*0040*/ 	.word	0xffffffff


	//   ....[4]....
        /*0044*/ 	.word	0xffffffff


	//   ....[5]....
        /*0048*/ 	.word	0xffffffff


	//   ....[6]....
        /*004c*/ 	.word	0xffffffff


	//   ....[7]....
        /*0050*/ 	.word	0xffffffff


	//   ....[8]....
        /*0054*/ 	.word	0xffffffff


	//   ....[9]....
        /*0058*/ 	.word	0xffffffff


	//   ....[10]....
        /*005c*/ 	.word	0xffffffff


	//   ....[11]....
        /*0060*/ 	.word	0xffffffff


	//   ....[12]....
        /*0064*/ 	.word	0xffffffff


	//   ....[13]....
        /*0068*/ 	.word	0xffffffff


	//   ....[14]....
        /*006c*/ 	.word	0xffffffff


	//   ....[15]....
        /*0070*/ 	.word	0xffffffff


	//   ....[16]....
        /*0074*/ 	.word	0xffffffff


	//   ....[17]....
        /*0078*/ 	.word	0xffffffff


	//   ....[18]....
        /*007c*/ 	.word	0xffffffff


	//   ....[19]....
        /*0080*/ 	.word	0xffffffff


	//   ....[20]....
        /*0084*/ 	.word	0xffffffff


	//----- nvinfo : EIATTR_COOP_GROUP_INSTR_OFFSETS
	.align		4
.L_30:
        /*0088*/ 	.byte	0x04, 0x28
        /*008a*/ 	.short	(.L_32 - .L_31)


	//   ....[0]....
.L_31:
        /*008c*/ 	.word	0x00000050


	//   ....[1]....
        /*0090*/ 	.word	0x00000140


	//   ....[2]....
        /*0094*/ 	.word	0x00000270


	//   ....[3]....
        /*0098*/ 	.word	0x00000410


	//   ....[4]....
        /*009c*/ 	.word	0x000005c0


	//   ....[5]....
        /*00a0*/ 	.word	0x00002ad0


	//   ....[6]....
        /*00a4*/ 	.word	0x00002be0


	//   ....[7]....
        /*00a8*/ 	.word	0x00002c70


	//   ....[8]....
        /*00ac*/ 	.word	0x00002d60


	//   ....[9]....
        /*00b0*/ 	.word	0x00004cb0


	//   ....[10]....
        /*00b4*/ 	.word	0x00004cc0


	//   ....[11]....
        /*00b8*/ 	.word	0x00004cf0


	//   ....[12]....
        /*00bc*/ 	.word	0x00004d00


	//   ....[13]....
        /*00c0*/ 	.word	0x00007e60


	//   ....[14]....
        /*00c4*/ 	.word	0x00007e70


	//   ....[15]....
        /*00c8*/ 	.word	0x00007ea0


	//   ....[16]....
        /*00cc*/ 	.word	0x00007eb0


	//   ....[17]....
        /*00d0*/ 	.word	0x00009ce0


	//   ....[18]....
        /*00d4*/ 	.word	0x00009d20


	//   ....[19]....
        /*00d8*/ 	.word	0x00009d70


	//   ....[20]....
        /*00dc*/ 	.word	0x00009d80


	//----- nvinfo : EIATTR_SYSCALL_OFFSETS
	.align		4
.L_32:
        /*00e0*/ 	.byte	0x04, 0x46
        /*00e2*/ 	.short	(.L_34 - .L_33)


	//   ....[0]....
.L_33:
        /*00e4*/ 	.word	0x0000ac90


	//   ....[1]....
        /*00e8*/ 	.word	0x0000adb0


	//----- nvinfo : EIATTR_MBARRIER_INSTR_OFFSETS
	.align		4
.L_34:
        /*00ec*/ 	.byte	0x04, 0x39
        /*00ee*/ 	.short	(.L_36 - .L_35)


	//   ....[0]....
.L_35:
        /*00f0*/ 	.word	0x00000240
        /*00f4*/ 	.word	0x000000ff
        /*00f8*/ 	.word	0x00028040
        /*00fc*/ 	.short	0x0100
        /*00fe*/ 	.byte	0x08
	.zero		1


	//   ....[1]....
        /*0100*/ 	.word	0x00000250
        /*0104*/ 	.word	0x000000ff
        /*0108*/ 	.word	0x00028048
        /*010c*/ 	.short	0x0100
        /*010e*/ 	.byte	0x08
	.zero		1


	//   ....[2]....
        /*0110*/ 	.word	0x00000380
        /*0114*/ 	.word	0x000000ff
        /*0118*/ 	.word	0x00028000
        /*011c*/ 	.short	0x0100
        /*011e*/ 	.byte	0x08
	.zero		1


	//   ....[3]....
        /*0120*/ 	.word	0x00000390
        /*0124*/ 	.word	0x000000ff
        /*0128*/ 	.word	0x00028020
        /*012c*/ 	.short	0x0100
        /*012e*/ 	.byte	0x08
	.zero		1


	//   ....[4]....
        /*0130*/ 	.word	0x000003a0
        /*0134*/ 	.word	0x000000ff
        /*0138*/ 	.word	0x00028008
        /*013c*/ 	.short	0x0100
        /*013e*/ 	.byte	0x08
	.zero		1


	//   ....[5]....
        /*0140*/ 	.word	0x000003b0
        /*0144*/ 	.word	0x000000ff
        /*0148*/ 	.word	0x00028028
        /*014c*/ 	.short	0x0100
        /*014e*/ 	.byte	0x08
	.zero		1


	//   ....[6]....
        /*0150*/ 	.word	0x000003c0
        /*0154*/ 	.word	0x000000ff
        /*0158*/ 	.word	0x00028010
        /*015c*/ 	.short	0x0100
        /*015e*/ 	.byte	0x08
	.zero		1


	//   ....[7]....
        /*0160*/ 	.word	0x000003d0
        /*0164*/ 	.word	0x000000ff
        /*0168*/ 	.word	0x00028030
        /*016c*/ 	.short	0x0100
        /*016e*/ 	.byte	0x08
	.zero		1


	//   ....[8]....
        /*0170*/ 	.word	0x000003e0
        /*0174*/ 	.word	0x000000ff
        /*0178*/ 	.word	0x00028018
        /*017c*/ 	.short	0x0100
        /*017e*/ 	.byte	0x08
	.zero		1


	//   ....[9]....
        /*0180*/ 	.word	0x000003f0
        /*0184*/ 	.word	0x000000ff
        /*0188*/ 	.word	0x00028038
        /*018c*/ 	.short	0x0100
        /*018e*/ 	.byte	0x08
	.zero		1


	//   ....[10]....
        /*0190*/ 	.word	0x00000520
        /*0194*/ 	.word	0x000000ff
        /*0198*/ 	.word	0x00028050
        /*019c*/ 	.short	0x0100
        /*019e*/ 	.byte	0x08
	.zero		1


	//   ....[11]....
        /*01a0*/ 	.word	0x00000530
        /*01a4*/ 	.word	0x000000ff
        /*01a8*/ 	.word	0x00028070
        /*01ac*/ 	.short	0x0100
        /*01ae*/ 	.byte	0x08
	.zero		1


	//   ....[12]....
        /*01b0*/ 	.word	0x00000540
        /*01b4*/ 	.word	0x000000ff
        /*01b8*/ 	.word	0x00028058
        /*01bc*/ 	.short	0x0100
        /*01be*/ 	.byte	0x08
	.zero		1


	//   ....[13]....
        /*01c0*/ 	.word	0x00000550
        /*01c4*/ 	.word	0x000000ff
        /*01c8*/ 	.word	0x00028078
        /*01cc*/ 	.short	0x0100
        /*01ce*/ 	.byte	0x08
	.zero		1


	//   ....[14]....
        /*01d0*/ 	.word	0x00000560
        /*01d4*/ 	.word	0x000000ff
        /*01d8*/ 	.word	0x00028060
        /*01dc*/ 	.short	0x0100
        /*01de*/ 	.byte	0x08
	.zero		1


	//   ....[15]....
        /*01e0*/ 	.word	0x00000570
        /*01e4*/ 	.word	0x000000ff
        /*01e8*/ 	.word	0x00028080
        /*01ec*/ 	.short	0x0100
        /*01ee*/ 	.byte	0x08
	.zero		1


	//   ....[16]....
        /*01f0*/ 	.word	0x00000580
        /*01f4*/ 	.word	0x000000ff
        /*01f8*/ 	.word	0x00028068
        /*01fc*/ 	.short	0x0100
        /*01fe*/ 	.byte	0x08
	.zero		1


	//   ....[17]....
        /*0200*/ 	.word	0x00000590
        /*0204*/ 	.word	0x000000ff
        /*0208*/ 	.word	0x00028088
        /*020c*/ 	.short	0x0100
        /*020e*/ 	.byte	0x08
	.zero		1


	//   ....[18]....
        /*0210*/ 	.word	0x000007a0
        /*0214*/ 	.word	0x00000004
        /*0218*/ 	.word	0x00028048
        /*021c*/ 	.short	0x010a
        /*021e*/ 	.byte	0x3f
	.zero		1


	//   ....[19]....
        /*0220*/ 	.word	0x00000b60
        /*0224*/ 	.word	0x00000003
        /*0228*/ 	.word	0x00028020
        /*022c*/ 	.short	0x010a
        /*022e*/ 	.byte	0x3f
	.zero		1


	//   ....[20]....
        /*0230*/ 	.word	0x00000e90
        /*0234*/ 	.word	0x00000003
        /*0238*/ 	.word	0x00028020
        /*023c*/ 	.short	0x010a
        /*023e*/ 	.byte	0x3f
	.zero		1


	//   ....[21]....
        /*0240*/ 	.word	0x00001210
        /*0244*/ 	.word	0x00000003
        /*0248*/ 	.word	0x00028020
        /*024c*/ 	.short	0x010a
        /*024e*/ 	.byte	0x3f
	.zero		1


	//   ....[22]....
        /*0250*/ 	.word	0x000015a0
        /*0254*/ 	.word	0x00000008
        /*0258*/ 	.word	0x00028020
        /*025c*/ 	.short	0x010a
        /*025e*/ 	.byte	0x3f
	.zero		1


	//   ....[23]....
        /*0260*/ 	.word	0x00001970
        /*0264*/ 	.word	0x00000002
        /*0268*/ 	.word	0x00028040
        /*026c*/ 	.short	0x010a
        /*026e*/ 	.byte	0x3f
	.zero		1


	//   ....[24]....
        /*0270*/ 	.word	0x00001a50
        /*0274*/ 	.word	0x00000002
        /*0278*/ 	.word	0x00028000
        /*027c*/ 	.short	0x010a
        /*027e*/ 	.byte	0x3f
	.zero		1


	//   ....[25]....
        /*0280*/ 	.word	0x00003c10
        /*0284*/ 	.word	0x00000002
        /*0288*/ 	.word	0x00028008
        /*028c*/ 	.short	0x010a
        /*028e*/ 	.byte	0x3f
	.zero		1


	//   ....[26]....
        /*0290*/ 	.word	0x00003e20
        /*0294*/ 	.word	0x00000098
        /*0298*/ 	.word	0x00000000
        /*029c*/ 	.short	0x0101
        /*029e*/ 	.byte	0x3f
	.zero		1


	//   ....[27]....
        /*02a0*/ 	.word	0x00003ee0
        /*02a4*/ 	.word	0x00000099
        /*02a8*/ 	.word	0x00028000
        /*02ac*/ 	.short	0x010a
        /*02ae*/ 	.byte	0x3f
	.zero		1


	//   ....[28]....
        /*02b0*/ 	.word	0x00004700
        /*02b4*/ 	.word	0x000000c8
        /*02b8*/ 	.word	0x00028020
        /*02bc*/ 	.short	0x010a
        /*02be*/ 	.byte	0x3f
	.zero		1


	//   ....[29]....
        /*02c0*/ 	.word	0x00004dc0
        /*02c4*/ 	.word	0x000000cf
        /*02c8*/ 	.word	0x00000000
        /*02cc*/ 	.short	0x0101
        /*02ce*/ 	.byte	0x3f
	.zero		1


	//   ....[30]....
        /*02d0*/ 	.word	0x00005690
        /*02d4*/ 	.word	0x000000d2
        /*02d8*/ 	.word	0x00028000
        /*02dc*/ 	.short	0x010a
        /*02de*/ 	.byte	0x3f
	.zero		1


	//   ....[31]....
        /*02e0*/ 	.word	0x00006630
        /*02e4*/ 	.word	0x00000098
        /*02e8*/ 	.word	0x00000000
        /*02ec*/ 	.short	0x0101
        /*02ee*/ 	.byte	0x3f
	.zero		1


	//   ....[32]....
        /*02f0*/ 	.word	0x000066b0
        /*02f4*/ 	.word	0x00000098
        /*02f8*/ 	.word	0x00028020
        /*02fc*/ 	.short	0x010a
        /*02fe*/ 	.byte	0x3f
	.zero		1


	//   ....[33]....
        /*0300*/ 	.word	0x00006ab0
        /*0304*/ 	.word	0x00000099
        /*0308*/ 	.word	0x00028000
        /*030c*/ 	.short	0x010a
        /*030e*/ 	.byte	0x3f
	.zero		1


	//   ....[34]....
        /*0310*/ 	.word	0x000073e0
        /*0314*/ 	.word	0x000000c8
        /*0318*/ 	.word	0x00028020
        /*031c*/ 	.short	0x010a
        /*031e*/ 	.byte	0x3f
	.zero		1


	//   ....[35]....
        /*0320*/ 	.word	0x00007f70
        /*0324*/ 	.word	0x0000009c
        /*0328*/ 	.word	0x00000000
        /*032c*/ 	.short	0x0101
        /*032e*/ 	.byte	0x3f
	.zero		1


	//   ....[36]....
        /*0330*/ 	.word	0x00008890
        /*0334*/ 	.word	0x000000a7
        /*0338*/ 	.word	0x00028000
        /*033c*/ 	.short	0x010a
        /*033e*/ 	.byte	0x3f
	.zero		1


	//   ....[37]....
        /*0340*/ 	.word	0x00009810
        /*0344*/ 	.word	0x00000007
        /*0348*/ 	.word	0x00000000
        /*034c*/ 	.short	0x0101
        /*034e*/ 	.byte	0x3f
	.zero		1


	//   ....[38]....
        /*0350*/ 	.word	0x00009890
        /*0354*/ 	.word	0x00000007
        /*0358*/ 	.word	0x00028020
        /*035c*/ 	.short	0x010a
        /*035e*/ 	.byte	0x3f
	.zero		1


	//----- nvinfo : EIATTR_NUM_MBARRIERS
	.align		4
.L_36:
        /*0360*/ 	.byte	0x03, 0x38
        /*0362*/ 	.short	0x0012


	//----- nvinfo : EIATTR_EXIT_INSTR_OFFSETS
	.align		4
        /*0364*/ 	.byte	0x04, 0x1c
        /*0366*/ 	.short	(.L_38 - .L_37)


	//   ....[0]....
.L_37:
        /*0368*/ 	.word	0x0000c7a0


	//----- nvinfo : EIATTR_MAX_THREADS
	.align		4
.L_38:
        /*036c*/ 	.byte	0x04, 0x05
        /*036e*/ 	.short	(.L_40 - .L_39)
.L_39:
        /*0370*/ 	.word	0x00000080
        /*0374*/ 	.word	0x00000001
        /*0378*/ 	.word	0x00000001


	//----- nvinfo : EIATTR_CRS_STACK_SIZE
	.align		4
.L_40:
        /*037c*/ 	.byte	0x04, 0x1e
        /*037e*/ 	.short	(.L_42 - .L_41)
.L_41:
        /*0380*/ 	.word	0x00000000


	//----- nvinfo : EIATTR_CBANK_PARAM_SIZE
	.align		4
.L_42:
        /*0384*/ 	.byte	0x03, 0x19
        /*0386*/ 	.short	0x0870


	//----- nvinfo : EIATTR_PARAM_CBANK
	.align		4
        /*0388*/ 	.byte	0x04, 0x0a
        /*038a*/ 	.short	(.L_44 - .L_43)
	.align		4
.L_43:
        /*038c*/ 	.word	index@(.nv.constant0._ZN7cutlass13device_kernelINS_4fmha6kernel13FmhaKernelTmaINS1_10collective15FmhaMainloopTmaINS_10bfloat16_tEfN4cute5tupleIJNS7_1CILi64EEESA_NS9_ILi256EEEEEENS4_12CausalFusionEJEEENS4_15FmhaFwdEpilogueIS6_fNS8_IJSA_SB_SA_EEEEEJEEEEEvNT_6ParamsE)
        /*0390*/ 	.short	0x0210
        /*0392*/ 	.short	0x0870


	//----- nvinfo : EIATTR_SW_WAR
	.align		4
.L_44:
        /*0394*/ 	.byte	0x04, 0x36
        /*0396*/ 	.short	(.L_46 - .L_45)
.L_45:
        /*0398*/ 	.word	0x00000008
.L_46:


//--------------------- .nv.callgraph             --------------------------
	.section	.nv.callgraph,"",@"SHT_CUDA_CALLGRAPH"
	.align	4
	.sectionentsize	8
	.align		4
        /*0000*/ 	.word	0x00000000
	.align		4
        /*0004*/ 	.word	0xffffffff
	.align		4
        /*0008*/ 	.word	index@(_ZN7cutlass13device_kernelINS_4fmha6kernel13FmhaKernelTmaINS1_10collective15FmhaMainloopTmaINS_10bfloat16_tEfN4cute5tupleIJNS7_1CILi64EEESA_NS9_ILi256EEEEEENS4_12CausalFusionEJEEENS4_15FmhaFwdEpilogueIS6_fNS8_IJSA_SB_SA_EEEEEJEEEEEvNT_6ParamsE)
	.align		4
        /*000c*/ 	.word	index@(__assertfail)
	.align		4
        /*0010*/ 	.word	0x00000000
	.align		4
        /*0014*/ 	.word	0xfffffffe
	.align		4
        /*0018*/ 	.word	0x00000000
	.align		4
        /*001c*/ 	.word	0xfffffffd
	.align		4
        /*0020*/ 	.word	0x00000000
	.align		4
        /*0024*/ 	.word	0xfffffffc


//--------------------- .nv.constant4             --------------------------
	.section	.nv.constant4,"a",@progbits
	.align	8
	.align		8
.nv.constant4:
        /*0000*/ 	.dword	__assertfail
	.align		8
        /*0008*/ 	.dword	__unnamed_1
	.align		8
        /*0010*/ 	.dword	__unnamed_2
	.align		8
        /*0018*/ 	.dword	_ZN39_INTERNAL_a812ba5b_4_k_cu_0ed22037_29154cuda3std3__45__cpo5beginE
	.align		8
        /*0020*/ 	.dword	_ZN39_INTERNAL_a812ba5b_4_k_cu_0ed22037_29154cuda3std3__45__cpo3endE
	.align		8
        /*0028*/ 	.dword	_ZN39_INTERNAL_a812ba5b_4_k_cu_0ed22037_29154cuda3std3__45__cpo6cbeginE
	.align		8
        /*0030*/ 	.dword	_ZN39_INTERNAL_a812ba5b_4_k_cu_0ed22037_29154cuda3std3__45__cpo4cendE
	.align		8
        /*0038*/ 	.dword	_ZN39_INTERNAL_a812ba5b_4_k_cu_0ed22037_29154cuda3std3__441_GLOBAL__N__a812ba5b_4_k_cu_0ed22037_29156ignoreE
	.align		8
        /*0040*/ 	.dword	_ZN39_INTERNAL_a812ba5b_4_k_cu_0ed22037_29154cuda3std3__419piecewise_constructE
	.align		8
        /*0048*/ 	.dword	_ZN39_INTERNAL_a812ba5b_4_k_cu_0ed22037_29154cuda3std3__48in_placeE
	.align		8
        /*0050*/ 	.dword	_ZN39_INTERNAL_a812ba5b_4_k_cu_0ed22037_29154cuda3std6ranges3__45__cpo4swapE
	.align		8
        /*0058*/ 	.dword	_ZN39_INTERNAL_a812ba5b_4_k_cu_0ed22037_29154cuda3std6ranges3__45__cpo9iter_moveE
	.align		8
        /*0060*/ 	.dword	_ZN39_INTERNAL_a812ba5b_4_k_cu_0ed22037_29154cute7productE
	.align		8
        /*0068*/ 	.dword	_ZN39_INTERNAL_a812ba5b_4_k_cu_0ed22037_29154cute1_E
	.align		8
        /*0070*/ 	.dword	$str$23
	.align		8
        /*0078*/ 	.dword	$str$24


//--------------------- .text._ZN7cutlass13device_kernelINS_4fmha6kernel13FmhaKernelTmaINS1_10collective15FmhaMainloopTmaINS_10bfloat16_tEfN4cute5tupleIJNS7_1CILi64EEESA_NS9_ILi256EEEEEENS4_12CausalFusionEJEEENS4_15FmhaFwdEpilogueIS6_fNS8_IJSA_SB_SA_EEEEEJEEEEEvNT_6ParamsE --------------------------
	.section	.text._ZN7cutlass13device_kernelINS_4fmha6kernel13FmhaKernelTmaINS1_10collective15FmhaMainloopTmaINS_10bfloat16_tEfN4cute5tupleIJNS7_1CILi64EEESA_NS9_ILi256EEEEEENS4_12CausalFusionEJEEENS4_15FmhaFwdEpilogueIS6_fNS8_IJSA_SB_SA_EEEEEJEEEEEvNT_6ParamsE,"ax",@progbits
	.align	128
.text._ZN7cutlass13device_kernelINS_4fmha6kernel13FmhaKernelTmaINS1_10collective15FmhaMainloopTmaINS_10bfloat16_tEfN4cute5tupleIJNS7_1CILi64EEESA_NS9_ILi256EEEEEENS4_12CausalFusionEJEEENS4_15FmhaFwdEpilogueIS6_fNS8_IJSA_SB_SA_EEEEEJEEEEEvNT_6ParamsE:
        .type           _ZN7cutlass13device_kernelINS_4fmha6kernel13FmhaKernelTmaINS1_10collective15FmhaMainloopTmaINS_10bfloat16_tEfN4cute5tupleIJNS7_1CILi64EEESA_NS9_ILi256EEEEEENS4_12CausalFusionEJEEENS4_15FmhaFwdEpilogueIS6_fNS8_IJSA_SB_SA_EEEEEJEEEEEvNT_6ParamsE,@function
        .size           _ZN7cutlass13device_kernelINS_4fmha6kernel13FmhaKernelTmaINS1_10collective15FmhaMainloopTmaINS_10bfloat16_tEfN4cute5tupleIJNS7_1CILi64EEESA_NS9_ILi256EEEEEENS4_12CausalFusionEJEEENS4_15FmhaFwdEpilogueIS6_fNS8_IJSA_SB_SA_EEEEEJEEEEEvNT_6ParamsE,(.L_x_90 - _ZN7cutlass13device_kernelINS_4fmha6kernel13FmhaKernelTmaINS1_10collective15FmhaMainloopTmaINS_10bfloat16_tEfN4cute5tupleIJNS7_1CILi64EEESA_NS9_ILi256EEEEEENS4_12CausalFusionEJEEENS4_15FmhaFwdEpilogueIS6_fNS8_IJSA_SB_SA_EEEEEJEEEEEvNT_6ParamsE)
        .other          _ZN7cutlass13device_kernelINS_4fmha6kernel13FmhaKernelTmaINS1_10collective15FmhaMainloopTmaINS_10bfloat16_tEfN4cute5tupleIJNS7_1CILi64EEESA_NS9_ILi256EEEEEENS4_12CausalFusionEJEEENS4_15FmhaFwdEpilogueIS6_fNS8_IJSA_SB_SA_EEEEEJEEEEEvNT_6ParamsE,@"STO_CUDA_ENTRY STV_DEFAULT"
_ZN7cutlass13device_kernelINS_4fmha6kernel13FmhaKernelTmaINS1_10collective15FmhaMainloopTmaINS_10bfloat16_tEfN4cute5tupleIJNS7_1CILi64EEESA_NS9_ILi256EEEEEENS4_12CausalFusionEJEEENS4_15FmhaFwdEpilogueIS6_fNS8_IJSA_SB_SA_EEEEEJEEEEEvNT_6ParamsE:
[----:B------:R-:W1:Y:S01]  /*0000*/  LDC R1, c[0x0][0x28] ;  /* 0x00000a00ff017b82 */ /* 0x000e620000000800 */
[----:B------:R-:W2:Y:S01]  /*0010*/  S2R R16, SR_TID.X ;  /* 0x0000000000107919 */ /* 0x000ea20000002100 */
[----:B------:R-:W-:Y:S01]  /*0020*/  ELECT P0, URZ, PT ;  /* 0x00000000003f782f */ /* 0x000fe20003800000 */
[----:B------:R-:W-:Y:S01]  /*0030*/  BSSY B0, `(.L_x_0) ;  /* 0x0000010000007945 */ /* 0x000fe20003800000 */
[----:B--2---:R-:W-:-:S05]  /*0040*/  SHF.R.U32.HI R184, RZ, 0x5, R16 ;  /* 0x00000005ffb87819 */ /* 0x004fca0000011610 */
[----:B------:R-:W2:Y:S02]  /*0050*/  SHFL.IDX PT, R0, R184, RZ, 0x1f ;  /* 0x00001fffb8007589 */ /* 0x000ea400000e0000 */
[----:B--2---:R-:W-:-:S13]  /*0060*/  ISETP.NE.OR P0, PT, R0, RZ, !P0 ;  /* 0x000000ff0000720c */ /* 0x004fda0004705670 */
[----:B-1----:R-:W-:Y:S05]  /*0070*/  @P0 BRA `(.L_x_1) ;  /* 0x00000000002c0947 */ /* 0x002fea0003800000 */
[----:B------:R-:W-:Y:S02]  /*0080*/  ULDC.64 UR4, c[0x0][0x198] ;  /* 0x0000660000047ab9 */ /* 0x000fe40000000a00 */
[----:B------:R-:W-:Y:S02]  /*0090*/  UIADD3 UR6, UP0, UR4, 0xf0, URZ ;  /* 0x000000f004067890 */ /* 0x000fe4000ff1e03f */
[----:B------:R-:W-:Y:S02]  /*00a0*/  UIADD3 UR8, UP1, UR4, 0x1f0, URZ ;  /* 0x000001f004087890 */ /* 0x000fe4000ff3e03f */
[----:B------:R-:W-:Y:S02]  /*00b0*/  UIADD3 UR4, UP2, UR4, 0x2f0, URZ ;  /* 0x000002f004047890 */ /* 0x000fe4000ff5e03f */
[----:B------:R-:W-:Y:S02]  /*00c0*/  UIADD3.X UR7, URZ, UR5, URZ, UP0, !UPT ;  /* 0x000000053f077290 */ /* 0x000fe400087fe43f */
[----:B------:R-:W-:-:S02]  /*00d0*/  UIADD3.X UR9, URZ, UR5, URZ, UP1, !UPT ;  /* 0x000000053f097290 */ /* 0x000fc40008ffe43f */
[----:B------:R-:W-:-:S05]  /*00e0*/  UIADD3.X UR5, URZ, UR5, URZ, UP2, !UPT ;  /* 0x000000053f057290 */ /* 0x000fca00097fe43f */
[----:B------:R1:W-:Y:S02]  /*00f0*/  UTMACCTL.PF [UR6] ;  /* 0x00000000060079b9 */ /* 0x0003e40008040000 */
[----:B------:R1:W-:Y:S02]  /*0100*/  UTMACCTL.PF [UR8] ;  /* 0x00000000080079b9 */ /* 0x0003e40008040000 */
[----:B------:R1:W-:Y:S02]  /*0110*/  UTMACCTL.PF [UR4] ;  /* 0x00000000040079b9 */ /* 0x0003e40008040000 */
[----:B-1----:R-:W-:Y:S01]  /*0120*/  NOP ;  /* 0x0000000000007918 */ /* 0x002fe20000000000 */
.L_x_1:
[----:B------:R-:W-:Y:S05]  /*0130*/  BSYNC B0 ;  /* 0x0000000000007941 */ /* 0x000fea0003800000 */
.L_x_0:
[----:B------:R-:W1:Y:S02]  /*0140*/  SHFL.IDX PT, R0, R184, RZ, 0x1f ;  /* 0x00001fffb8007589 */ /* 0x000e6400000e0000 */
[----:B-1----:R-:W-:-:S13]  /*0150*/  ISETP.NE.AND P0, PT, R0, RZ, PT ;  /* 0x000000ff0000720c */ /* 0x002fda0003f05270 */
[----:B------:R-:W-:Y:S05]  /*0160*/  @P0 BRA `(.L_x_2) ;  /* 0x0000000000400947 */ /* 0x000fea0003800000 */
[----:B------:R-:W1:Y:S01]  /*0170*/  S2UR UR8, SR_CgaCtaId ;  /* 0x00000000000879c3 */ /* 0x000e620000008800 */
[----:B------:R-:W-:Y:S01]  /*0180*/  UMOV UR4, 0x400 ;  /* 0x0000040000047882 */ /* 0x000fe20000000000 */
[----:B------:R-:W-:Y:S01]  /*0190*/  UMOV UR5, 0x1 ;  /* 0x0000000100057882 */ /* 0x000fe20000000000 */
[----:B------:R-:W-:Y:S01]  /*01a0*/  UMOV UR6, 0x80 ;  /* 0x0000008000067882 */ /* 0x000fe20000000000 */
[----:B------:R-:W-:Y:S01]  /*01b0*/  ELECT P0, URZ, PT ;  /* 0x00000000003f782f */ /* 0x000fe20003800000 */
[----:B------:R-:W-:-:S04]  /*01c0*/  UIADD3 UR6, -UR6, 0x100000, URZ ;  /* 0x0010000006067890 */ /* 0x000fc8000fffe13f */
[----:B------:R-:W-:Y:S02]  /*01d0*/  USHF.L.U32 UR7, UR6, 0xb, URZ ;  /* 0x0000000b06077899 */ /* 0x000fe4000800063f */
[----:B------:R-:W-:Y:S02]  /*01e0*/  USHF.L.U32 UR6, UR6, 0x1, URZ ;  /* 0x0000000106067899 */ /* 0x000fe4000800063f */
[----:B-1----:R-:W-:Y:S02]  /*01f0*/  ULEA UR8, UR8, UR4, 0x18 ;  /* 0x0000000408087291 */ /* 0x002fe4000f8ec03f */
[----:B------:R-:W-:-:S04]  /*0200*/  UIADD3 UR4, -UR5, 0x100000, URZ ;  /* 0x0010000005047890 */ /* 0x000fc8000fffe13f */
[----:B------:R-:W-:Y:S02]  /*0210*/  USHF.L.U32 UR5, UR4, 0xb, URZ ;  /* 0x0000000b04057899 */ /* 0x000fe4000800063f */
[----:B------:R-:W-:Y:S01]  /*0220*/  USHF.L.U32 UR4, UR4, 0x1, URZ ;  /* 0x0000000104047899 */ /* 0x000fe2000800063f */
[----:B------:R-:W1:Y:S11]  /*0230*/  FENCE.VIEW.ASYNC.S ;  /* 0x00000000000073c6 */ /* 0x000e760000000000 */
[----:B-1----:R1:W2:Y:S01]  /*0240*/  SYNCS.EXCH.64 URZ, [UR8+0x28040], UR4 ;  /* 0x02804004083f75b2 */ /* 0x0022a20008000100 */
[----:B------:R1:W3:Y:S01]  /*0250*/  SYNCS.EXCH.64 URZ, [UR8+0x28048], UR6 ;  /* 0x02804806083f75b2 */ /* 0x0002e20008000100 */
[----:B------:R-:W-:Y:S01]  /*0260*/  NOP ;  /* 0x0000000000007918 */ /* 0x000fe20000000000 */
.L_x_2:
[----:B------:R-:W4:Y:S01]  /*0270*/  SHFL.IDX PT, R0, R184, RZ, 0x1f ;  /* 0x00001fffb8007589 */ /* 0x000f2200000e0000 */
[----:B------:R-:W-:Y:S01]  /*0280*/  NOP ;  /* 0x0000000000007918 */ /* 0x000fe20000000000 */
[----:B----4-:R-:W-:-:S13]  /*0290*/  ISETP.NE.AND P0, PT, R0, RZ, PT ;  /* 0x000000ff0000720c */ /* 0x010fda0003f05270 */
[----:B------:R-:W-:Y:S05]  /*02a0*/  @P0 BRA `(.L_x_3) ;  /* 0x0000000000580947 */ /* 0x000fea0003800000 */
[----:B-1----:R-:W1:Y:S01]  /*02b0*/  S2UR UR5, SR_CgaCtaId ;  /* 0x00000000000579c3 */ /* 0x002e620000008800 */
[----:B------:R-:W-:Y:S01]  /*02c0*/  UMOV UR4, 0x400 ;  /* 0x0000040000047882 */ /* 0x000fe20000000000 */
[----:B------:R-:W-:Y:S01]  /*02d0*/  UMOV UR6, 0x1 ;  /* 0x0000000100067882 */ /* 0x000fe20000000000 */
[----:B------:R-:W-:Y:S01]  /*02e0*/  UMOV UR7, 0x80 ;  /* 0x0000008000077882 */ /* 0x000fe20000000000 */
[----:B------:R-:W-:Y:S01]  /*02f0*/  ELECT P0, URZ, PT ;  /* 0x00000000003f782f */ /* 0x000fe20003800000 */
[----:B-1----:R-:W-:Y:S02]  /*0300*/  ULEA UR8, UR5, UR4, 0x18 ;  /* 0x0000000405087291 */ /* 0x002fe4000f8ec03f */
[----:B------:R-:W-:-:S04]  /*0310*/  UIADD3 UR4, -UR6, 0x100000, URZ ;  /* 0x0010000006047890 */ /* 0x000fc8000fffe13f */
[----:B------:R-:W-:Y:S02]  /*0320*/  USHF.L.U32 UR5, UR4, 0xb, URZ ;  /* 0x0000000b04057899 */ /* 0x000fe4000800063f */
[----:B------:R-:W-:Y:S02]  /*0330*/  USHF.L.U32 UR4, UR4, 0x1, URZ ;  /* 0x0000000104047899 */ /* 0x000fe4000800063f */
[----:B------:R-:W-:-:S04]  /*0340*/  UIADD3 UR6, -UR7, 0x100000, URZ ;  /* 0x0010000007067890 */ /* 0x000fc8000fffe13f */
[----:B------:R-:W-:Y:S02]  /*0350*/  USHF.L.U32 UR7, UR6, 0xb, URZ ;  /* 0x0000000b06077899 */ /* 0x000fe4000800063f */
[----:B------:R-:W-:Y:S01]  /*0360*/  USHF.L.U32 UR6, UR6, 0x1, URZ ;  /* 0x0000000106067899 */ /* 0x000fe2000800063f */
[----:B------:R-:W1:Y:S03]  /*0370*/  FENCE.VIEW.ASYNC.S ;  /* 0x00000000000073c6 */ /* 0x000e660000000000 */
[----:B-1----:R4:W1:Y:S08]  /*0380*/  SYNCS.EXCH.64 URZ, [UR8+0x28000], UR4 ;  /* 0x02800004083f75b2 */ /* 0x0028700008000100 */
[----:B------:R4:W1:Y:S01]  /*0390*/  SYNCS.EXCH.64 URZ, [UR8+0x28020], UR6 ;  /* 0x02802006083f75b2 */ /* 0x0008620008000100 */
[----:B------:R4:W1:Y:S01]  /*03a0*/  SYNCS.EXCH.64 URZ, [UR8+0x28008], UR4 ;  /* 0x02800804083f75b2 */ /* 0x0008620008000100 */
[----:B------:R4:W1:Y:S01]  /*03b0*/  SYNCS.EXCH.64 URZ, [UR8+0x28028], UR6 ;  /* 0x02802806083f75b2 */ /* 0x0008620008000100 */
[----:B------:R4:W1:Y:S01]  /*03c0*/  SYNCS.EXCH.64 URZ, [UR8+0x28010], UR4 ;  /* 0x02801004083f75b2 */ /* 0x0008620008000100 */
[----:B------:R4:W1:Y:S01]  /*03d0*/  SYNCS.EXCH.64 URZ, [UR8+0x28030], UR6 ;  /* 0x02803006083f75b2 */ /* 0x0008620008000100 */
[----:B------:R4:W1:Y:S01]  /*03e0*/  SYNCS.EXCH.64 URZ, [UR8+0x28018], UR4 ;  /* 0x02801804083f75b2 */ /* 0x0008620008000100 */
[----:B------:R4:W1:Y:S02]  /*03f0*/  SYNCS.EXCH.64 URZ, [UR8+0x28038], UR6 ;  /* 0x02803806083f75b2 */ /* 0x0008640008000100 */
[----:B----4-:R-:W-:Y:S01]  /*0400*/  NOP ;  /* 0x0000000000007918 */ /* 0x010fe20000000000 */
.L_x_3:
        /* <DEDUP_REMOVED lines=26> */
.L_x_4:
[----:B------:R-:W4:Y:S01]  /*05b0*/  S2UR UR43, SR_CTAID.X ;  /* 0x00000000002b79c3 */ /* 0x000f220000002500 */
[----:B------:R-:W5:Y:S01]  /*05c0*/  SHFL.IDX PT, R184, R184, RZ, 0x1f ;  /* 0x00001fffb8b87589 */ /* 0x000f6200000e0000 */
[----:B-1----:R-:W-:Y:S01]  /*05d0*/  ULDC UR4, c[0x0][0x28c] ;  /* 0x0000a30000047ab9 */ /* 0x002fe20000000800 */
[----:B------:R-:W-:Y:S02]  /*05e0*/  ELECT P0, URZ, PT ;  /* 0x00000000003f782f */ /* 0x000fe40003800000 */
[----:B------:R-:W-:Y:S01]  /*05f0*/  SHF.R.S32.HI R3, RZ, 0x1f, R16 ;  /* 0x0000001fff037819 */ /* 0x000fe20000011410 */
[----:B------:R-:W-:Y:S01]  /*0600*/  UIADD3 UR4, UR4, 0x3f, URZ ;  /* 0x0000003f04047890 */ /* 0x000fe2000fffe03f */
[----:B------:R-:W-:Y:S01]  /*0610*/  NOP ;  /* 0x0000000000007918 */ /* 0x000fe20000000000 */
[----:B------:R-:W-:Y:S01]  /*0620*/  BSSY B0, `(.L_x_5) ;  /* 0x0000041000007945 */ /* 0x000fe20003800000 */
[----:B------:R-:W-:Y:S01]  /*0630*/  LEA.HI R3, R3, R16, RZ, 0x7 ;  /* 0x0000001003037211 */ /* 0x000fe200078f38ff */
[----:B------:R-:W-:Y:S01]  /*0640*/  USHF.R.S32.HI UR5, URZ, 0x1f, UR4 ;  /* 0x0000001f3f057899 */ /* 0x000fe20008011404 */
[----:B------:R-:W1:Y:S01]  /*0650*/  S2UR UR36, SR_CTAID.Y ;  /* 0x00000000002479c3 */ /* 0x000e620000002600 */
[----:B------:R-:W-:-:S02]  /*0660*/  MOV R23, RZ ;  /* 0x000000ff00177202 */ /* 0x000fc40000000f00 */
[----:B------:R-:W-:Y:S01]  /*0670*/  ULEA.HI UR5, UR5, UR4, URZ, 0x6 ;  /* 0x0000000405057291 */ /* 0x000fe2000f8f303f */
[----:B------:R-:W-:-:S03]  /*0680*/  LOP3.LUT R3, R3, 0xffffff80, RZ, 0xc0, !PT ;  /* 0xffffff8003037812 */ /* 0x000fc600078ec0ff */
[----:B------:R-:W-:Y:S01]  /*0690*/  USHF.R.S32.HI UR5, URZ, 0x6, UR5 ;  /* 0x000000063f057899 */ /* 0x000fe20008011405 */
[----:B------:R-:W1:Y:S01]  /*06a0*/  S2UR UR37, SR_CTAID.Z ;  /* 0x00000000002579c3 */ /* 0x000e620000002700 */
[----:B------:R-:W-:Y:S01]  /*06b0*/  IADD3 R22, R16, -R3, RZ ;  /* 0x8000000310167210 */ /* 0x000fe20007ffe0ff */
[----:B----4-:R-:W-:-:S06]  /*06c0*/  USHF.L.U32 UR43, UR43, 0x6, URZ ;  /* 0x000000062b2b7899 */ /* 0x010fcc000800063f */
[----:B--23--:R-:W-:Y:S01]  /*06d0*/  BAR.SYNC.DEFER_BLOCKING 0x0 ;  /* 0x0000000000007b1d */ /* 0x00cfe20000010000 */
[----:B-----5:R-:W-:Y:S02]  /*06e0*/  ISETP.EQ.AND P1, PT, R184, RZ, P0 ;  /* 0x000000ffb800720c */ /* 0x020fe40000722270 */
[----:B------:R-:W-:-:S04]  /*06f0*/  MOV R0, UR43 ;  /* 0x0000002b00007c02 */ /* 0x000fc80008000f00 */
[----:B------:R-:W-:-:S04]  /*0700*/  IADD3 R0, R0, 0x7f, RZ ;  /* 0x0000007f00007810 */ /* 0x000fc80007ffe0ff */
[----:B------:R-:W-:-:S04]  /*0710*/  SHF.R.U32.HI R0, RZ, 0x6, R0 ;  /* 0x00000006ff007819 */ /* 0x000fc80000011600 */
[----:B------:R-:W-:Y:S01]  /*0720*/  VIMNMX R2, R0, UR5, PT ;  /* 0x0000000500027c48 */ /* 0x000fe2000bfe0100 */
[----:B-1----:R-:W-:Y:S06]  /*0730*/  @!P1 BRA `(.L_x_6) ;  /* 0x0000000000bc9947 */ /* 0x002fec0003800000 */
[----:B------:R-:W1:Y:S01]  /*0740*/  S2R R4, SR_CgaCtaId ;  /* 0x0000000000047919 */ /* 0x000e620000008800 */
[----:B------:R-:W-:Y:S02]  /*0750*/  MOV R3, 0x400 ;  /* 0x0000040000037802 */ /* 0x000fe40000000f00 */
[----:B------:R-:W-:Y:S02]  /*0760*/  MOV R5, 0x1 ;  /* 0x0000000100057802 */ /* 0x000fe40000000f00 */
[----:B------:R-:W-:Y:S02]  /*0770*/  ISETP.NE.AND P3, PT, R22, RZ, PT ;  /* 0x000000ff1600720c */ /* 0x000fe40003f65270 */
[----:B-1----:R-:W-:Y:S02]  /*0780*/  LEA R4, R4, R3, 0x18 ;  /* 0x0000000304047211 */ /* 0x002fe400078ec0ff */
[----:B------:R-:W-:-:S09]  /*0790*/  SHF.L.U32 R3, R5, 0x1f, RZ ;  /* 0x0000001f05037819 */ /* 0x000fd200000006ff */
.L_x_7:
[----:B-1----:R1:W2:Y:S02]  /*07a0*/  SYNCS.PHASECHK.TRANS64.TRYWAIT P2, [R4+URZ+0x28048], R3 ;  /* 0x02804803040075a7 */ /* 0x0022a4000804017f */
[----:B--2---:R-:W-:Y:S05]  /*07b0*/  @!P2 NANOSLEEP.SYNCS 0x989680 ;  /* 0x009896800000a95d */ /* 0x004fea0003900000 */
[----:B------:R-:W2:Y:S02]  /*07c0*/  @!P2 SYNCS.PHASECHK.TRANS64 P2, [R4+URZ+0x28048], R3 ;  /* 0x028048030400a5a7 */ /* 0x000ea4000804007f */
[----:B--2---:R-:W-:Y:S05]  /*07d0*/  @!P2 BRA `(.L_x_7) ;  /* 0xfffffffc00f0a947 */ /* 0x004fea000383ffff */
[----:B------:R-:W-:Y:S05]  /*07e0*/  @P3 BRA `(.L_x_8) ;  /* 0x0000000000143947 */ /* 0x000fea0003800000 */
[----:B------:R-:W-:Y:S01]  /*07f0*/  LOP3.LUT P2, RZ, R16, 0x1f, RZ, 0xc0, !PT ;  /* 0x0000001f10ff7812 */ /* 0x000fe2000784c0ff */
[----:B-1----:R-:W-:-:S04]  /*0800*/  IMAD.MOV.U32 R3, RZ, RZ, 0x8000 ;  /* 0x00008000ff037424 */ /* 0x002fc800078e00ff */
[----:B------:R2:W-:Y:S08]  /*0810*/  SYNCS.ARRIVE.TRANS64 RZ, [R4+URZ+0x28040], R3 ;  /* 0x0280400304ff79a7 */ /* 0x0005f0000800003f */
[----:B------:R-:W-:Y:S05]  /*0820*/  @!P2 BRA `(.L_x_8) ;  /* 0x000000000004a947 */ /* 0x000fea0003800000 */
[----:B------:R-:W-:Y:S01]  /*0830*/  BPT.TRAP 0x1 ;  /* 0x000000040000795c */ /* 0x000fe20000300000 */
.L_x_8:
[----:B------:R-:W-:Y:S01]  /*0840*/  R2UR UR40, R4 ;  /* 0x00000000042872ca */ /* 0x000fe200000e0000 */
[----:B------:R-:W-:Y:S01]  /*0850*/  ULDC.64 UR4, c[0x0][0x198] ;  /* 0x0000660000047ab9 */ /* 0x000fe20000000a00 */
[----:B------:R-:W-:Y:S01]  /*0860*/  UMOV UR6, 0x0 ;  /* 0x0000000000067882 */ /* 0x000fe20000000000 */
[----:B------:R-:W-:Y:S01]  /*0870*/  UIADD3 UR4, UP0, UR4, 0xf0, URZ ;  /* 0x000000f004047890 */ /* 0x000fe2000ff1e03f */
[----:B------:R-:W-:Y:S01]  /*0880*/  UMOV UR7, 0x10000000 ;  /* 0x1000000000077882 */ /* 0x000fe20000000000 */
[----:B------:R-:W-:Y:S02]  /*0890*/  UMOV UR42, URZ ;  /* 0x0000003f002a7c82 */ /* 0x000fe40008000000 */
[----:B------:R-:W-:Y:S01]  /*08a0*/  UIADD3.X UR5, URZ, UR5, URZ, UP0, !UPT ;  /* 0x000000053f057290 */ /* 0x000fe200087fe43f */
[----:B------:R-:W-:Y:S01]  /*08b0*/  UMOV UR44, UR36 ;  /* 0x00000024002c7c82 */ /* 0x000fe20008000000 */
[----:B------:R-:W-:Y:S01]  /*08c0*/  UMOV UR45, UR37 ;  /* 0x00000025002d7c82 */ /* 0x000fe20008000000 */
[----:B------:R-:W-:Y:S01]  /*08d0*/  UMOV UR18, 0x40 ;  /* 0x0000004000127882 */ /* 0x000fe20000000000 */
[----:B------:R-:W-:-:S02]  /*08e0*/  UMOV UR19, UR43 ;  /* 0x0000002b00137c82 */ /* 0x000fc40008000000 */
[----:B------:R-:W-:Y:S02]  /*08f0*/  UIADD3 UR41, UR40, 0x28040, URZ ;  /* 0x0002804028297890 */ /* 0x000fe4000fffe03f */
[----:B------:R-:W-:Y:S02]  /*0900*/  UIADD3 UR16, UR40, 0x2000, URZ ;  /* 0x0000200028107890 */ /* 0x000fe4000fffe03f */
[----:B------:R-:W-:Y:S02]  /*0910*/  UIADD3 UR8, UR40, 0x4000, URZ ;  /* 0x0000400028087890 */ /* 0x000fe4000fffe03f */
[----:B------:R-:W-:Y:S01]  /*0920*/  UIADD3 UR32, UR40, 0x6000, URZ ;  /* 0x0000600028207890 */ /* 0x000fe2000fffe03f */
[----:B------:R-:W-:Y:S01]  /*0930*/  UMOV UR20, UR36 ;  /* 0x0000002400147c82 */ /* 0x000fe20008000000 */
[----:B------:R-:W-:Y:S01]  /*0940*/  UMOV UR21, UR37 ;  /* 0x0000002500157c82 */ /* 0x000fe20008000000 */
[----:B------:R-:W-:Y:S01]  /*0950*/  UMOV UR17, UR41 ;  /* 0x0000002900117c82 */ /* 0x000fe20008000000 */
[----:B------:R-:W-:Y:S01]  /*0960*/  UMOV UR10, 0x80 ;  /* 0x00000080000a7882 */ /* 0x000fe20000000000 */
[----:B------:R-:W-:Y:S01]  /*0970*/  UMOV UR11, UR43 ;  /* 0x0000002b000b7c82 */ /* 0x000fe20008000000 */
[----:B------:R-:W-:Y:S01]  /*0980*/  UMOV UR12, UR36 ;  /* 0x00000024000c7c82 */ /* 0x000fe20008000000 */
[----:B------:R3:W-:Y:S01]  /*0990*/  UTMALDG.4D [UR40], [UR4], desc[UR6] ;  /* 0x00000628040075b4 */ /* 0x0007e20008019000 */
[----:B------:R-:W-:Y:S01]  /*09a0*/  UMOV UR13, UR37 ;  /* 0x00000025000d7c82 */ /* 0x000fe20008000000 */
[----:B------:R-:W-:Y:S01]  /*09b0*/  UMOV UR9, UR41 ;  /* 0x0000002900097c82 */ /* 0x000fe20008000000 */
[----:B------:R-:W-:Y:S01]  /*09c0*/  UMOV UR34, 0xc0 ;  /* 0x000000c000227882 */ /* 0x000fe20000000000 */
[----:B------:R-:W-:Y:S01]  /*09d0*/  UMOV UR35, UR43 ;  /* 0x0000002b00237c82 */ /* 0x000fe20008000000 */
[----:B------:R-:W-:Y:S01]  /*09e0*/  UMOV UR33, UR41 ;  /* 0x0000002900217c82 */ /* 0x000fe20008000000 */
[----:B------:R3:W-:Y:S01]  /*09f0*/  UTMALDG.4D [UR16], [UR4], desc[UR6] ;  /* 0x00000610040075b4 */ /* 0x0007e20008019000 */
[----:B------:R3:W-:Y:S01]  /*0a00*/  UTMALDG.4D [UR8], [UR4], desc[UR6] ;  /* 0x00000608040075b4 */ /* 0x0007e20008019000 */
[----:B------:R3:W-:Y:S02]  /*0a10*/  UTMALDG.4D [UR32], [UR4], desc[UR6] ;  /* 0x00000620040075b4 */ /* 0x0007e40008019000 */
[----:B---3--:R-:W-:Y:S01]  /*0a20*/  NOP ;  /* 0x0000000000007918 */ /* 0x008fe20000000000 */
.L_x_6:
[----:B------:R-:W-:Y:S05]  /*0a30*/  BSYNC B0 ;  /* 0x0000000000007941 */ /* 0x000fea0003800000 */
.L_x_5:
[----:B------:R-:W-:Y:S01]  /*0a40*/  BSSY B0, `(.L_x_9) ;  /* 0x00000ed000007945 */ /* 0x000fe20003800000 */
[----:B------:R-:W-:Y:S02]  /*0a50*/  SHF.L.U32 R17, R2, 0x1, RZ ;  /* 0x0000000102117819 */ /* 0x000fe400000006ff */
[----:B------:R-:W-:Y:S02]  /*0a60*/  MOV R7, 0x1 ;  /* 0x0000000100077802 */ /* 0x000fe40000000f00 */
[----:B------:R-:W-:Y:S02]  /*0a70*/  MOV R6, 0x1 ;  /* 0x0000000100067802 */ /* 0x000fe40000000f00 */
[----:B------:R-:W-:Y:S01]  /*0a80*/  MOV R5, RZ ;  /* 0x000000ff00057202 */ /* 0x000fe20000000f00 */
[----:B------:R-:W-:Y:S06]  /*0a90*/  @!P1 BRA `(.L_x_10) ;  /* 0x0000000c009c9947 */ /* 0x000fec0003800000 */
[----:B------:R-:W-:Y:S01]  /*0aa0*/  ISETP.GE.AND P1, PT, R2, 0x1, PT ;  /* 0x000000010200780c */ /* 0x000fe20003f26270 */
[----:B------:R-:W-:Y:S01]  /*0ab0*/  IMAD.MOV.U32 R5, RZ, RZ, RZ ;  /* 0x000000ffff057224 */ /* 0x000fe200078e00ff */
[----:B------:R-:W-:Y:S02]  /*0ac0*/  LOP3.LUT R9, R16, 0x1f, RZ, 0xc0, !PT ;  /* 0x0000001f10097812 */ /* 0x000fe400078ec0ff */
[----:B------:R-:W-:-:S09]  /*0ad0*/  MOV R23, RZ ;  /* 0x000000ff00177202 */ /* 0x000fd20000000f00 */
[----:B------:R-:W-:Y:S05]  /*0ae0*/  @!P1 BRA `(.L_x_11) ;  /* 0x0000000400a09947 */ /* 0x000fea0003800000 */
[----:B-12---:R-:W1:Y:S01]  /*0af0*/  S2R R4, SR_CgaCtaId ;  /* 0x0000000000047919 */ /* 0x006e620000008800 */
[----:B------:R-:W-:Y:S02]  /*0b00*/  MOV R3, 0x400 ;  /* 0x0000040000037802 */ /* 0x000fe40000000f00 */
[----:B------:R-:W-:Y:S02]  /*0b10*/  MOV R6, 0x1 ;  /* 0x0000000100067802 */ /* 0x000fe40000000f00 */
[----:B------:R-:W-:Y:S02]  /*0b20*/  ISETP.NE.AND P2, PT, R22, RZ, PT ;  /* 0x000000ff1600720c */ /* 0x000fe40003f45270 */
[----:B------:R-:W-:Y:S02]  /*0b30*/  MOV R5, 0x1 ;  /* 0x0000000100057802 */ /* 0x000fe40000000f00 */
[----:B-1----:R-:W-:Y:S02]  /*0b40*/  LEA R3, R4, R3, 0x18 ;  /* 0x0000000304037211 */ /* 0x002fe400078ec0ff */
[----:B------:R-:W-:-:S07]  /*0b50*/  SHF.L.U32 R4, R6, 0x1f, RZ ;  /* 0x0000001f06047819 */ /* 0x000fce00000006ff */
.L_x_12:
[----:B-1----:R1:W2:Y:S02]  /*0b60*/  SYNCS.PHASECHK.TRANS64.TRYWAIT P1, [R3+URZ+0x28020], R4 ;  /* 0x02802004030075a7 */ /* 0x0022a4000802017f */
[----:B--2---:R-:W-:Y:S05]  /*0b70*/  @!P1 NANOSLEEP.SYNCS 0x989680 ;  /* 0x009896800000995d */ /* 0x004fea0003900000 */
[----:B------:R-:W2:Y:S02]  /*0b80*/  @!P1 SYNCS.PHASECHK.TRANS64 P1, [R3+URZ+0x28020], R4 ;  /* 0x02802004030095a7 */ /* 0x000ea4000802007f */
[----:B--2---:R-:W-:Y:S05]  /*0b90*/  @!P1 BRA `(.L_x_12) ;  /* 0xfffffffc00f09947 */ /* 0x004fea000383ffff */
[----:B------:R-:W-:Y:S05]  /*0ba0*/  @P2 BRA `(.L_x_13) ;  /* 0x0000000000142947 */ /* 0x000fea0003800000 */
[----:B------:R-:W-:Y:S02]  /*0bb0*/  ISETP.NE.AND P1, PT, R9, RZ, PT ;  /* 0x000000ff0900720c */ /* 0x000fe40003f25270 */
[----:B-1----:R-:W-:-:S04]  /*0bc0*/  MOV R4, 0x8000 ;  /* 0x0000800000047802 */ /* 0x002fc80000000f00 */
[----:B------:R2:W-:Y:S07]  /*0bd0*/  SYNCS.ARRIVE.TRANS64 RZ, [R3+URZ+0x28000], R4 ;  /* 0x0280000403ff79a7 */ /* 0x0005ee000800003f */
[----:B------:R-:W-:Y:S05]  /*0be0*/  @!P1 BRA `(.L_x_13) ;  /* 0x0000000000049947 */ /* 0x000fea0003800000 */
[----:B------:R-:W-:Y:S01]  /*0bf0*/  BPT.TRAP 0x1 ;  /* 0x000000040000795c */ /* 0x000fe20000300000 */
.L_x_13:
[----:B------:R-:W-:Y:S01]  /*0c00*/  R2UR UR32, R3 ;  /* 0x00000000032072ca */ /* 0x000fe200000e0000 */
[----:B------:R-:W-:Y:S01]  /*0c10*/  ULDC.64 UR4, c[0x0][0x198] ;  /* 0x0000660000047ab9 */ /* 0x000fe20000000a00 */
[----:B-12---:R-:W1:Y:S01]  /*0c20*/  S2R R4, SR_CgaCtaId ;  /* 0x0000000000047919 */ /* 0x006e620000008800 */
[----:B------:R-:W-:Y:S01]  /*0c30*/  UIADD3 UR4, UP0, UR4, 0x1f0, URZ ;  /* 0x000001f004047890 */ /* 0x000fe2000ff1e03f */
[----:B------:R-:W-:Y:S01]  /*0c40*/  MOV R3, 0x400 ;  /* 0x0000040000037802 */ /* 0x000fe20000000f00 */
[----:B------:R-:W-:Y:S01]  /*0c50*/  UMOV UR27, URZ ;  /* 0x0000003f001b7c82 */ /* 0x000fe20008000000 */
[----:B------:R-:W-:Y:S01]  /*0c60*/  UMOV UR6, 0x0 ;  /* 0x0000000000067882 */ /* 0x000fe20000000000 */
[----:B------:R-:W-:Y:S01]  /*0c70*/  UIADD3.X UR5, URZ, UR5, URZ, UP0, !UPT ;  /* 0x000000053f057290 */ /* 0x000fe200087fe43f */
[----:B------:R-:W-:Y:S01]  /*0c80*/  MOV R6, 0x1 ;  /* 0x0000000100067802 */ /* 0x000fe20000000f00 */
[----:B------:R-:W-:Y:S01]  /*0c90*/  UMOV UR7, 0x10000000 ;  /* 0x1000000000077882 */ /* 0x000fe20000000000 */
[----:B------:R-:W-:Y:S01]  /*0ca0*/  UMOV UR26, URZ ;  /* 0x0000003f001a7c82 */ /* 0x000fe20008000000 */
[----:B------:R-:W-:Y:S01]  /*0cb0*/  UMOV UR28, UR36 ;  /* 0x00000024001c7c82 */ /* 0x000fe20008000000 */
[----:B------:R-:W-:Y:S01]  /*0cc0*/  UMOV UR29, UR37 ;  /* 0x00000025001d7c82 */ /* 0x000fe20008000000 */
[----:B------:R-:W-:Y:S01]  /*0cd0*/  UIADD3 UR24, UR32, 0x8000, URZ ;  /* 0x0000800020187890 */ /* 0x000fe2000fffe03f */
[----:B------:R-:W-:Y:S01]  /*0ce0*/  ISETP.NE.AND P2, PT, R22, RZ, PT ;  /* 0x000000ff1600720c */ /* 0x000fe20003f45270 */
[----:B------:R-:W-:Y:S01]  /*0cf0*/  UIADD3 UR25, UR32, 0x28000, URZ ;  /* 0x0002800020197890 */ /* 0x000fe2000fffe03f */
[----:B------:R-:W-:Y:S01]  /*0d00*/  MOV R23, 0x1 ;  /* 0x0000000100177802 */ /* 0x000fe20000000f00 */
[----:B------:R-:W-:Y:S01]  /*0d10*/  UIADD3 UR16, UR32, 0xa000, URZ ;  /* 0x0000a00020107890 */ /* 0x000fe2000fffe03f */
[----:B------:R-:W-:Y:S01]  /*0d20*/  SHF.L.U32 R6, R6, 0x1f, RZ ;  /* 0x0000001f06067819 */ /* 0x000fe200000006ff */
[----:B------:R-:W-:-:S02]  /*0d30*/  UIADD3 UR8, UR32, 0xc000, URZ ;  /* 0x0000c00020087890 */ /* 0x000fc4000fffe03f */
[----:B------:R-:W-:Y:S01]  /*0d40*/  UIADD3 UR32, UR32, 0xe000, URZ ;  /* 0x0000e00020207890 */ /* 0x000fe2000fffe03f */
[----:B------:R-:W-:Y:S01]  /*0d50*/  UMOV UR18, 0x40 ;  /* 0x0000004000127882 */ /* 0x000fe20000000000 */
[----:B------:R-:W-:Y:S01]  /*0d60*/  UMOV UR20, UR36 ;  /* 0x0000002400147c82 */ /* 0x000fe20008000000 */
        /* <DEDUP_REMOVED lines=12> */
[----:B-1----:R-:W-:Y:S01]  /*0e30*/  LEA R4, R4, R3, 0x18 ;  /* 0x0000000304047211 */ /* 0x002fe200078ec0ff */
[----:B------:R2:W-:Y:S04]  /*0e40*/  UTMALDG.4D [UR16], [UR4], desc[UR6] ;  /* 0x00000610040075b4 */ /* 0x0005e80008019000 */
[----:B------:R-:W-:Y:S01]  /*0e50*/  IMAD R3, R5, 0x8, R4 ;  /* 0x0000000805037824 */ /* 0x000fe200078e0204 */
[----:B------:R2:W-:Y:S01]  /*0e60*/  UTMALDG.4D [UR8], [UR4], desc[UR6] ;  /* 0x00000608040075b4 */ /* 0x0005e20008019000 */
[----:B------:R2:W-:Y:S02]  /*0e70*/  UTMALDG.4D [UR32], [UR4], desc[UR6] ;  /* 0x00000620040075b4 */ /* 0x0005e40008019000 */
[----:B--2---:R-:W-:-:S03]  /*0e80*/  NOP ;  /* 0x0000000000007918 */ /* 0x004fc60000000000 */
.L_x_14:
        /* <DEDUP_REMOVED lines=10> */
.L_x_15:
[----:B------:R-:W-:Y:S01]  /*0f30*/  LEA R4, R5, R4, 0xf ;  /* 0x0000000405047211 */ /* 0x000fe200078e78ff */
[----:B------:R-:W-:Y:S01]  /*0f40*/  ULDC.64 UR4, c[0x0][0x198] ;  /* 0x0000660000047ab9 */ /* 0x000fe20000000a00 */
[----:B------:R-:W-:Y:S01]  /*0f50*/  R2UR UR25, R3 ;  /* 0x00000000031972ca */ /* 0x000fe200000e0000 */
[----:B------:R-:W-:Y:S01]  /*0f60*/  UIADD3 UR4, UP0, UR4, 0x2f0, URZ ;  /* 0x000002f004047890 */ /* 0x000fe2000ff1e03f */
[----:B------:R-:W-:Y:S01]  /*0f70*/  R2UR UR32, R4 ;  /* 0x00000000042072ca */ /* 0x000fe200000e0000 */
[----:B------:R-:W-:Y:S01]  /*0f80*/  UMOV UR27, URZ ;  /* 0x0000003f001b7c82 */ /* 0x000fe20008000000 */
[----:B------:R-:W-:Y:S01]  /*0f90*/  UMOV UR6, 0x0 ;  /* 0x0000000000067882 */ /* 0x000fe20000000000 */
[----:B------:R-:W-:Y:S01]  /*0fa0*/  UIADD3.X UR5, URZ, UR5, URZ, UP0, !UPT ;  /* 0x000000053f057290 */ /* 0x000fe200087fe43f */
[----:B------:R-:W-:Y:S01]  /*0fb0*/  IADD3 R5, R5, 0x1, RZ ;  /* 0x0000000105057810 */ /* 0x000fe20007ffe0ff */
[----:B------:R-:W-:Y:S01]  /*0fc0*/  UMOV UR7, 0x10000000 ;  /* 0x1000000000077882 */ /* 0x000fe20000000000 */
[----:B------:R-:W-:Y:S01]  /*0fd0*/  UMOV UR26, URZ ;  /* 0x0000003f001a7c82 */ /* 0x000fe20008000000 */
[----:B------:R-:W-:Y:S01]  /*0fe0*/  UMOV UR28, UR36 ;  /* 0x00000024001c7c82 */ /* 0x000fe20008000000 */
[----:B------:R-:W-:Y:S01]  /*0ff0*/  UMOV UR29, UR37 ;  /* 0x00000025001d7c82 */ /* 0x000fe20008000000 */
[----:B------:R-:W-:Y:S01]  /*1000*/  UMOV UR18, 0x40 ;  /* 0x0000004000127882 */ /* 0x000fe20000000000 */
[----:B------:R-:W-:Y:S01]  /*1010*/  UMOV UR20, UR36 ;  /* 0x0000002400147c82 */ /* 0x000fe20008000000 */
[----:B------:R-:W-:-:S02]  /*1020*/  UIADD3 UR25, UR25, 0x28000, URZ ;  /* 0x0002800019197890 */ /* 0x000fc4000fffe03f */
        /* <DEDUP_REMOVED lines=20> */
.L_x_11:
[----:B------:R-:W-:Y:S02]  /*1170*/  ISETP.GE.AND P1, PT, R2, 0x2, PT ;  /* 0x000000020200780c */ /* 0x000fe40003f26270 */
[----:B-12---:R-:W-:-:S11]  /*1180*/  MOV R6, 0x1 ;  /* 0x0000000100067802 */ /* 0x006fd60000000f00 */
[----:B------:R-:W-:Y:S05]  /*1190*/  @!P1 BRA `(.L_x_16) ;  /* 0x0000000400d09947 */ /* 0x000fea0003800000 */
[----:B------:R-:W1:Y:S01]  /*11a0*/  S2R R4, SR_CgaCtaId ;  /* 0x0000000000047919 */ /* 0x000e620000008800 */
[----:B------:R-:W-:Y:S02]  /*11b0*/  MOV R3, 0x400 ;  /* 0x0000040000037802 */ /* 0x000fe40000000f00 */
[----:B------:R-:W-:Y:S02]  /*11c0*/  MOV R6, 0x1 ;  /* 0x0000000100067802 */ /* 0x000fe40000000f00 */
[----:B------:R-:W-:Y:S02]  /*11d0*/  ISETP.NE.AND P2, PT, R22, RZ, PT ;  /* 0x000000ff1600720c */ /* 0x000fe40003f45270 */
[----:B------:R-:W-:Y:S02]  /*11e0*/  SHF.L.U32 R6, R6, 0x1f, RZ ;  /* 0x0000001f06067819 */ /* 0x000fe400000006ff */
[----:B-1----:R-:W-:-:S05]  /*11f0*/  LEA R4, R4, R3, 0x18 ;  /* 0x0000000304047211 */ /* 0x002fca00078ec0ff */
[----:B------:R-:W-:-:S07]  /*1200*/  IMAD R3, R5, 0x8, R4 ;  /* 0x0000000805037824 */ /* 0x000fce00078e0204 */
.L_x_17:
        /* <DEDUP_REMOVED lines=10> */
.L_x_18:
[----:B------:R-:W-:Y:S01]  /*12b0*/  LEA R4, R5, R4, 0xf ;  /* 0x0000000405047211 */ /* 0x000fe200078e78ff */
[----:B------:R-:W-:Y:S01]  /*12c0*/  ULDC.64 UR4, c[0x0][0x198] ;  /* 0x0000660000047ab9 */ /* 0x000fe20000000a00 */
[----:B------:R-:W-:Y:S01]  /*12d0*/  R2UR UR27, R23 ;  /* 0x00000000171b72ca */ /* 0x000fe200000e0000 */
[----:B------:R-:W-:Y:S01]  /*12e0*/  UIADD3 UR4, UP0, UR4, 0x1f0, URZ ;  /* 0x000001f004047890 */ /* 0x000fe2000ff1e03f */
[----:B------:R-:W-:Y:S01]  /*12f0*/  R2UR UR25, R3 ;  /* 0x00000000031972ca */ /* 0x000fe200000e0000 */
[----:B------:R-:W-:Y:S01]  /*1300*/  UMOV UR6, 0x0 ;  /* 0x0000000000067882 */ /* 0x000fe20000000000 */
[----:B------:R-:W-:Y:S01]  /*1310*/  R2UR UR32, R4 ;  /* 0x00000000042072ca */ /* 0x000fe200000e0000 */
[----:B------:R-:W-:Y:S01]  /*1320*/  UIADD3.X UR5, URZ, UR5, URZ, UP0, !UPT ;  /* 0x000000053f057290 */ /* 0x000fe200087fe43f */
[----:B------:R-:W3:Y:S01]  /*1330*/  S2R R4, SR_CgaCtaId ;  /* 0x0000000000047919 */ /* 0x000ee20000008800 */
[----:B------:R-:W-:Y:S01]  /*1340*/  UMOV UR7, 0x10000000 ;  /* 0x1000000000077882 */ /* 0x000fe20000000000 */
[----:B------:R-:W-:Y:S01]  /*1350*/  UMOV UR26, URZ ;  /* 0x0000003f001a7c82 */ /* 0x000fe20008000000 */
[----:B------:R-:W-:Y:S01]  /*1360*/  UMOV UR28, UR36 ;  /* 0x00000024001c7c82 */ /* 0x000fe20008000000 */
[----:B------:R-:W-:Y:S01]  /*1370*/  UMOV UR29, UR37 ;  /* 0x00000025001d7c82 */ /* 0x000fe20008000000 */
[----:B------:R-:W-:Y:S01]  /*1380*/  UMOV UR18, 0x40 ;  /* 0x0000004000127882 */ /* 0x000fe20000000000 */
[----:B------:R-:W-:Y:S01]  /*1390*/  UMOV UR20, UR36 ;  /* 0x0000002400147c82 */ /* 0x000fe20008000000 */
[----:B------:R-:W-:Y:S01]  /*13a0*/  USHF.L.U32 UR27, UR27, 0x6, URZ ;  /* 0x000000061b1b7899 */ /* 0x000fe2000800063f */
[----:B------:R-:W-:Y:S01]  /*13b0*/  IADD3 R5, R5, 0x1, RZ ;  /* 0x0000000105057810 */ /* 0x000fe20007ffe0ff */
[----:B------:R-:W-:Y:S01]  /*13c0*/  UIADD3 UR25, UR25, 0x28000, URZ ;  /* 0x0002800019197890 */ /* 0x000fe2000fffe03f */
[----:B-12---:R-:W-:Y:S01]  /*13d0*/  MOV R3, 0x400 ;  /* 0x0000040000037802 */ /* 0x006fe20000000f00 */
[----:B------:R-:W-:Y:S01]  /*13e0*/  UIADD3 UR24, UR32, 0x8000, URZ ;  /* 0x0000800020187890 */ /* 0x000fe2000fffe03f */
[C---:B------:R-:W-:Y:S01]  /*13f0*/  ISETP.NE.AND P2, PT, R5.reuse, 0x4, PT ;  /* 0x000000040500780c */ /* 0x040fe20003f45270 */
[----:B------:R-:W-:Y:S01]  /*1400*/  UIADD3 UR16, UR32, 0xa000, URZ ;  /* 0x0000a00020107890 */ /* 0x000fe2000fffe03f */
[C---:B------:R-:W-:Y:S01]  /*1410*/  ISETP.NE.AND P1, PT, R5.reuse, 0x4, PT ;  /* 0x000000040500780c */ /* 0x040fe20003f25270 */
[----:B------:R-:W-:Y:S01]  /*1420*/  UIADD3 UR8, UR32, 0xc000, URZ ;  /* 0x0000c00020087890 */ /* 0x000fe2000fffe03f */
[----:B------:R-:W-:Y:S01]  /*1430*/  SEL R5, R5, RZ, P2 ;  /* 0x000000ff05057207 */ /* 0x000fe20001000000 */
[----:B------:R-:W-:Y:S01]  /*1440*/  UIADD3 UR32, UR32, 0xe000, URZ ;  /* 0x0000e00020207890 */ /* 0x000fe2000fffe03f */
[----:B------:R-:W-:Y:S01]  /*1450*/  SEL R6, RZ, 0x1, !P1 ;  /* 0x00000001ff067807 */ /* 0x000fe20004800000 */
        /* <DEDUP_REMOVED lines=12> */
[----:B------:R-:W-:Y:S01]  /*1520*/  ISETP.NE.AND P3, PT, R22, RZ, PT ;  /* 0x000000ff1600720c */ /* 0x000fe20003f65270 */
[----:B------:R1:W-:Y:S01]  /*1530*/  UTMALDG.4D [UR16], [UR4], desc[UR6] ;  /* 0x00000610040075b4 */ /* 0x0003e20008019000 */
[----:B---3--:R-:W-:-:S02]  /*1540*/  LEA R4, R4, R3, 0x18 ;  /* 0x0000000304047211 */ /* 0x008fc400078ec0ff */
[----:B------:R-:W-:Y:S02]  /*1550*/  SHF.L.U32 R3, R6, 0x1f, RZ ;  /* 0x0000001f06037819 */ /* 0x000fe400000006ff */
[----:B------:R-:W-:Y:S01]  /*1560*/  LEA R8, R5, R4, 0x3 ;  /* 0x0000000405087211 */ /* 0x000fe200078e18ff */
[----:B------:R1:W-:Y:S01]  /*1570*/  UTMALDG.4D [UR8], [UR4], desc[UR6] ;  /* 0x00000608040075b4 */ /* 0x0003e20008019000 */
[----:B------:R1:W-:Y:S02]  /*1580*/  UTMALDG.4D [UR32], [UR4], desc[UR6] ;  /* 0x00000620040075b4 */ /* 0x0003e40008019000 */
[----:B-1----:R-:W-:-:S03]  /*1590*/  NOP ;  /* 0x0000000000007918 */ /* 0x002fc60000000000 */
.L_x_19:
        /* <DEDUP_REMOVED lines=10> */
.L_x_20:
[----:B------:R-:W-:Y:S01]  /*1640*/  IMAD R4, R5, 0x8000, R4 ;  /* 0x0000800005047824 */ /* 0x000fe200078e0204 */
[----:B------:R-:W-:Y:S01]  /*1650*/  R2UR UR27, R23 ;  /* 0x00000000171b72ca */ /* 0x000fe200000e0000 */
[----:B------:R-:W-:Y:S01]  /*1660*/  ULDC.64 UR4, c[0x0][0x198] ;  /* 0x0000660000047ab9 */ /* 0x000fe20000000a00 */
[----:B------:R-:W-:Y:S01]  /*1670*/  R2UR UR25, R8 ;  /* 0x00000000081972ca */ /* 0x000fe200000e0000 */
[----:B------:R-:W-:Y:S01]  /*1680*/  UIADD3 UR4, UP0, UR4, 0x2f0, URZ ;  /* 0x000002f004047890 */ /* 0x000fe2000ff1e03f */
[----:B------:R-:W-:Y:S01]  /*1690*/  R2UR UR32, R4 ;  /* 0x00000000042072ca */ /* 0x000fe200000e0000 */
[----:B------:R-:W-:Y:S01]  /*16a0*/  UMOV UR6, 0x0 ;  /* 0x0000000000067882 */ /* 0x000fe20000000000 */
[----:B------:R-:W-:Y:S01]  /*16b0*/  UMOV UR7, 0x10000000 ;  /* 0x1000000000077882 */ /* 0x000fe20000000000 */
[----:B------:R-:W-:Y:S01]  /*16c0*/  UIADD3.X UR5, URZ, UR5, URZ, UP0, !UPT ;  /* 0x000000053f057290 */ /* 0x000fe200087fe43f */
[----:B------:R-:W-:Y:S01]  /*16d0*/  IADD3 R5, R5, 0x1, RZ ;  /* 0x0000000105057810 */ /* 0x000fe20007ffe0ff */
[----:B------:R-:W-:Y:S01]  /*16e0*/  UMOV UR26, URZ ;  /* 0x0000003f001a7c82 */ /* 0x000fe20008000000 */
[----:B------:R-:W-:Y:S01]  /*16f0*/  UMOV UR28, UR36 ;  /* 0x00000024001c7c82 */ /* 0x000fe20008000000 */
[----:B------:R-:W-:Y:S01]  /*1700*/  UMOV UR29, UR37 ;  /* 0x00000025001d7c82 */ /* 0x000fe20008000000 */
[----:B------:R-:W-:Y:S01]  /*1710*/  UMOV UR18, 0x40 ;  /* 0x0000004000127882 */ /* 0x000fe20000000000 */
[----:B------:R-:W-:Y:S01]  /*1720*/  USHF.L.U32 UR27, UR27, 0x6, URZ ;  /* 0x000000061b1b7899 */ /* 0x000fe2000800063f */
[----:B------:R-:W-:Y:S01]  /*1730*/  ISETP.NE.AND P1, PT, R5, 0x4, PT ;  /* 0x000000040500780c */ /* 0x000fe20003f25270 */
[----:B------:R-:W-:Y:S01]  /*1740*/  UIADD3 UR25, UR25, 0x28000, URZ ;  /* 0x0002800019197890 */ /* 0x000fe2000fffe03f */
[----:B------:R-:W-:Y:S01]  /*1750*/  IADD3 R23, R23, 0x1, RZ ;  /* 0x0000000117177810 */ /* 0x000fe20007ffe0ff */
[----:B------:R-:W-:Y:S01]  /*1760*/  UIADD3 UR24, UR32, 0x8000, URZ ;  /* 0x0000800020187890 */ /* 0x000fe2000fffe03f */
[----:B-12---:R-:W-:Y:S01]  /*1770*/  SEL R3, RZ, 0x1, P1 ;  /* 0x00000001ff037807 */ /* 0x006fe20000800000 */
[----:B------:R-:W-:Y:S01]  /*1780*/  UIADD3 UR16, UR32, 0xa000, URZ ;  /* 0x0000a00020107890 */ /* 0x000fe2000fffe03f */
[----:B------:R-:W-:Y:S01]  /*1790*/  SEL R5, R5, RZ, P1 ;  /* 0x000000ff05057207 */ /* 0x000fe20000800000 */
[----:B------:R-:W-:Y:S01]  /*17a0*/  UIADD3 UR8, UR32, 0xc000, URZ ;  /* 0x0000c00020087890 */ /* 0x000fe2000fffe03f */
[----:B------:R-:W-:Y:S01]  /*17b0*/  LOP3.LUT R6, R6, R3, RZ, 0x3c, !PT ;  /* 0x0000000306067212 */ /* 0x000fe200078e3cff */
[----:B------:R-:W-:Y:S01]  /*17c0*/  UIADD3 UR32, UR32, 0xe000, URZ ;  /* 0x0000e00020207890 */ /* 0x000fe2000fffe03f */
        /* <DEDUP_REMOVED lines=16> */
[----:B-1----:R-:W-:Y:S01]  /*18d0*/  NOP ;  /* 0x0000000000007918 */ /* 0x002fe20000000000 */
.L_x_16:
[----:B------:R-:W-:-:S04]  /*18e0*/  SHF.L.U32 R17, R2, 0x1, RZ ;  /* 0x0000000102117819 */ /* 0x000fc800000006ff */
[----:B------:R-:W-:-:S04]  /*18f0*/  LOP3.LUT R17, R17, 0xfffffffe, RZ, 0x3c, !PT ;  /* 0xfffffffe11117812 */ /* 0x000fc800078e3cff */
[----:B------:R-:W-:-:S07]  /*1900*/  IADD3 R17, -R17, -0x6, RZ ;  /* 0xfffffffa11117810 */ /* 0x000fce0007ffe1ff */
.L_x_10:
[----:B------:R-:W-:Y:S05]  /*1910*/  BSYNC B0 ;  /* 0x0000000000007941 */ /* 0x000fea0003800000 */
.L_x_9:
[----:B------:R-:W3:Y:S01]  /*1920*/  S2R R9, SR_CgaCtaId ;  /* 0x0000000000097919 */ /* 0x000ee20000008800 */
[----:B------:R-:W-:Y:S02]  /*1930*/  MOV R2, 0x400 ;  /* 0x0000040000027802 */ /* 0x000fe40000000f00 */
[----:B-12---:R-:W-:Y:S02]  /*1940*/  MOV R4, RZ ;  /* 0x000000ff00047202 */ /* 0x006fe40000000f00 */
[----:B------:R-:W-:Y:S02]  /*1950*/  SHF.L.U32 R3, RZ, 0x1f, RZ ;  /* 0x0000001fff037819 */ /* 0x000fe400000006ff */
[----:B---3--:R-:W-:-:S07]  /*1960*/  LEA R2, R9, R2, 0x18 ;  /* 0x0000000209027211 */ /* 0x008fce00078ec0ff */
.L_x_21:
[----:B-1----:R1:W2:Y:S02]  /*1970*/  SYNCS.PHASECHK.TRANS64.TRYWAIT P1, [R2+URZ+0x28040], R3 ;  /* 0x02804003020075a7 */ /* 0x0022a4000802017f */
[----:B--2---:R-:W-:Y:S05]  /*1980*/  @!P1 NANOSLEEP.SYNCS 0x989680 ;  /* 0x009896800000995d */ /* 0x004fea0003900000 */
[----:B------:R-:W2:Y:S02]  /*1990*/  @!P1 SYNCS.PHASECHK.TRANS64 P1, [R2+URZ+0x28040], R3 ;  /* 0x02804003020095a7 */ /* 0x000ea4000802007f */
[----:B--2---:R-:W-:Y:S05]  /*19a0*/  @!P1 BRA `(.L_x_21) ;  /* 0xfffffffc00f09947 */ /* 0x004fea000383ffff */
[----:B------:R-:W2:Y:S01]  /*19b0*/  LDC R8, c[0x0][0x28c] ;  /* 0x0000a300ff087b82 */ /* 0x000ea20000000800 */
[----:B-1----:R-:W-:Y:S02]  /*19c0*/  SHF.R.S32.HI R3, RZ, 0x1f, R22 ;  /* 0x0000001fff037819 */ /* 0x002fe40000011416 */
[----:B--2---:R-:W-:Y:S02]  /*19d0*/  IADD3 R9, R8, 0x3f, RZ ;  /* 0x0000003f08097810 */ /* 0x004fe40007ffe0ff */
[----:B------:R-:W-:Y:S02]  /*19e0*/  LEA.HI R8, R3, R22, RZ, 0x5 ;  /* 0x0000001603087211 */ /* 0x000fe400078f28ff */
[----:B------:R-:W-:Y:S02]  /*19f0*/  SHF.R.S32.HI R10, RZ, 0x1f, R9 ;  /* 0x0000001fff0a7819 */ /* 0x000fe40000011409 */
[----:B------:R-:W-:Y:S02]  /*1a00*/  SHF.R.S32.HI R8, RZ, 0x5, R8 ;  /* 0x00000005ff087819 */ /* 0x000fe40000011408 */
[----:B------:R-:W-:-:S02]  /*1a10*/  LEA.HI R10, R10, R9, RZ, 0x6 ;  /* 0x000000090a0a7211 */ /* 0x000fc400078f30ff */
[----:B------:R-:W-:Y:S02]  /*1a20*/  SHF.L.U32 R9, RZ, 0x1f, RZ ;  /* 0x0000001fff097819 */ /* 0x000fe400000006ff */
[----:B------:R-:W-:Y:S02]  /*1a30*/  LEA R8, R8, UR43, 0x4 ;  /* 0x0000002b08087c11 */ /* 0x000fe4000f8e20ff */
[----:B------:R-:W-:-:S07]  /*1a40*/  SHF.R.S32.HI R11, RZ, 0x6, R10 ;  /* 0x00000006ff0b7819 */ /* 0x000fce000001140a */
.L_x_22:
[----:B-1----:R1:W2:Y:S02]  /*1a50*/  SYNCS.PHASECHK.TRANS64.TRYWAIT P1, [R2+URZ+0x28000], R9 ;  /* 0x02800009020075a7 */ /* 0x0022a4000802017f */
[----:B--2---:R-:W-:Y:S05]  /*1a60*/  @!P1 NANOSLEEP.SYNCS 0x989680 ;  /* 0x009896800000995d */ /* 0x004fea0003900000 */
[----:B------:R-:W2:Y:S02]  /*1a70*/  @!P1 SYNCS.PHASECHK.TRANS64 P1, [R2+URZ+0x28000], R9 ;  /* 0x02800009020095a7 */ /* 0x000ea4000802007f */
[----:B--2---:R-:W-:Y:S05]  /*1a80*/  @!P1 BRA `(.L_x_22) ;  /* 0xfffffffc00f09947 */ /* 0x004fea000383ffff */
[----:B------:R-:W-:Y:S01]  /*1a90*/  LEA.HI R3, R3, R22, RZ, 0x2 ;  /* 0x0000001603037211 */ /* 0x000fe200078f10ff */
[----:B------:R-:W-:Y:S05]  /*1aa0*/  WARPSYNC.ALL ;  /* 0x0000000000007948 */ /* 0x000fea0003800000 */
[--C-:B-1----:R-:W-:Y:S02]  /*1ab0*/  SHF.R.S32.HI R9, RZ, 0x2, R3.reuse ;  /* 0x00000002ff097819 */ /* 0x102fe40000011403 */
[----:B------:R-:W-:Y:S02]  /*1ac0*/  SHF.R.S32.HI R10, RZ, 0x1f, R3 ;  /* 0x0000001fff0a7819 */ /* 0x000fe40000011403 */
[----:B------:R-:W-:-:S02]  /*1ad0*/  LOP3.LUT R3, R3, 0x7ffffffc, RZ, 0xc0, !PT ;  /* 0x7ffffffc03037812 */ /* 0x000fc400078ec0ff */
[----:B------:R-:W-:Y:S02]  /*1ae0*/  LEA.HI R10, R10, R9, RZ, 0x3 ;  /* 0x000000090a0a7211 */ /* 0x000fe400078f18ff */
[----:B------:R-:W-:Y:S01]  /*1af0*/  VIMNMX R202, R11, R0, PT ;  /* 0x000000000bca7248 */ /* 0x000fe20003fe0100 */
[----:B------:R-:W-:Y:S01]  /*1b00*/  IMAD.IADD R197, R22, 0x1, -R3 ;  /* 0x0000000116c57824 */ /* 0x000fe200078e0a03 */
[----:B------:R-:W-:-:S04]  /*1b10*/  LOP3.LUT R3, R10, 0xfffffff8, RZ, 0xc0, !PT ;  /* 0xfffffff80a037812 */ /* 0x000fc800078ec0ff */
[----:B------:R-:W-:Y:S02]  /*1b20*/  SHF.L.U32 R197, R197, 0x1, RZ ;  /* 0x00000001c5c57819 */ /* 0x000fe400000006ff */
[----:B------:R-:W-:Y:S02]  /*1b30*/  IADD3 R3, R8, R9, -R3 ;  /* 0x0000000908037210 */ /* 0x000fe40007ffe803 */
[C---:B------:R-:W-:Y:S01]  /*1b40*/  R2UR UR15, R2.reuse ;  /* 0x00000000020f72ca */ /* 0x040fe200000e0000 */
[----:B------:R-:W-:Y:S01]  /*1b50*/  WARPGROUP.ARRIVE ;  /* 0x00000000000079c5 */ /* 0x000fe20000000000 */
[----:B------:R-:W-:Y:S01]  /*1b60*/  R2UR UR4, R2 ;  /* 0x00000000020472ca */ /* 0x000fe200000e0000 */
[----:B------:R-:W-:Y:S01]  /*1b70*/  UMOV UR7, 0x40000040 ;  /* 0x4000004000077882 */ /* 0x000fe20000000000 */
[----:B------:R-:W-:Y:S01]  /*1b80*/  UMOV UR11, 0x40000040 ;  /* 0x40000040000b7882 */ /* 0x000fe20000000000 */
[----:B------:R-:W-:Y:S01]  /*1b90*/  UMOV UR5, UR7 ;  /* 0x0000000700057c82 */ /* 0x000fe20008000000 */
[----:B------:R-:W-:Y:S01]  /*1ba0*/  MOV R195, UR7 ;  /* 0x0000000700c37c02 */ /* 0x000fe20008000f00 */
[----:B------:R-:W-:Y:S01]  /*1bb0*/  UMOV UR57, 0x40000040 ;  /* 0x4000004000397882 */ /* 0x000fe20000000000 */
[----:B------:R-:W-:Y:S01]  /*1bc0*/  MOV R193, UR11 ;  /* 0x0000000b00c17c02 */ /* 0x000fe20008000f00 */
[----:B------:R-:W-:Y:S01]  /*1bd0*/  UMOV UR59, 0x40000040 ;  /* 0x40000040003b7882 */ /* 0x000fe20000000000 */
[----:B------:R-:W-:Y:S01]  /*1be0*/  UMOV UR53, 0x40000040 ;  /* 0x4000004000357882 */ /* 0x000fe20000000000 */
[----:B------:R-:W-:Y:S01]  /*1bf0*/  UMOV UR55, 0x40000040 ;  /* 0x4000004000377882 */ /* 0x000fe20000000000 */
[----:B------:R-:W-:Y:S01]  /*1c00*/  UMOV UR49, 0x40000040 ;  /* 0x4000004000317882 */ /* 0x000fe20000000000 */
[----:B------:R-:W-:Y:S01]  /*1c10*/  UIADD3 UR15, UR15, 0x8000, URZ ;  /* 0x000080000f0f7890 */ /* 0x000fe2000fffe03f */
[C---:B------:R-:W-:Y:S01]  /*1c20*/  IADD3 R0, R3.reuse, 0x8, RZ ;  /* 0x0000000803007810 */ /* 0x040fe20007ffe0ff */
[----:B------:R-:W-:Y:S01]  /*1c30*/  USHF.R.U32.HI UR4, URZ, 0x4, UR4 ;  /* 0x000000043f047899 */ /* 0x000fe20008011604 */
[-C--:B------:R-:W-:Y:S01]  /*1c40*/  ISETP.GE.AND P3, PT, R3, R197.reuse, PT ;  /* 0x000000c50300720c */ /* 0x080fe20003f66270 */
[----:B------:R-:W-:Y:S01]  /*1c50*/  USHF.R.U32.HI UR15, URZ, 0x4, UR15 ;  /* 0x000000043f0f7899 */ /* 0x000fe2000801160f */
[CC--:B------:R-:W-:Y:S01]  /*1c60*/  ISETP.GE.AND P5, PT, R0.reuse, R197.reuse, PT ;  /* 0x000000c50000720c */ /* 0x0c0fe20003fa6270 */
[----:B------:R-:W-:Y:S01]  /*1c70*/  ULOP3.LUT UR4, UR4, 0x3fff, URZ, 0xc0, !UPT ;  /* 0x00003fff04047892 */ /* 0x000fe2000f8ec03f */
[----:B------:R-:W-:Y:S01]  /*1c80*/  ISETP.GT.AND P2, PT, R0, R197, PT ;  /* 0x000000c50000720c */ /* 0x000fe20003f44270 */
[----:B------:R-:W-:Y:S01]  /*1c90*/  ULOP3.LUT UR15, UR15, 0x3fff, URZ, 0xc0, !UPT ;  /* 0x00003fff0f0f7892 */ /* 0x000fe2000f8ec03f */
[C---:B------:R-:W-:Y:S01]  /*1ca0*/  VIADD R56, R197.reuse, 0x8 ;  /* 0x00000008c5387836 */ /* 0x040fe20000000000 */
[----:B------:R-:W-:Y:S01]  /*1cb0*/  ULOP3.LUT UR8, UR4, 0x10000, URZ, 0xfc, !UPT ;  /* 0x0001000004087892 */ /* 0x000fe2000f8efc3f */
[C---:B------:R-:W-:Y:S01]  /*1cc0*/  IADD3 R60, R197.reuse, 0x10, RZ ;  /* 0x00000010c53c7810 */ /* 0x040fe20007ffe0ff */
[----:B------:R-:W-:Y:S01]  /*1cd0*/  ULOP3.LUT UR14, UR15, 0x10000, URZ, 0xfc, !UPT ;  /* 0x000100000f0e7892 */ /* 0x000fe2000f8efc3f */
[----:B------:R-:W-:Y:S01]  /*1ce0*/  IADD3 R58, R197, 0x9, RZ ;  /* 0x00000009c53a7810 */ /* 0x000fe20007ffe0ff */
[----:B------:R-:W-:Y:S01]  /*1cf0*/  UIADD3 UR56, UR8, 0x406, URZ ;  /* 0x0000040608387890 */ /* 0x000fe2000fffe03f */
[C---:B------:R-:W-:Y:S01]  /*1d00*/  ISETP.GE.AND P6, PT, R3.reuse, R60, PT ;  /* 0x0000003c0300720c */ /* 0x040fe20003fc6270 */
[----:B------:R-:W-:Y:S01]  /*1d10*/  UIADD3 UR58, UR14, 0x406, URZ ;  /* 0x000004060e3a7890 */ /* 0x000fe2000fffe03f */
[C---:B------:R-:W-:Y:S01]  /*1d20*/  ISETP.GE.AND P1, PT, R3.reuse, R56, PT ;  /* 0x000000380300720c */ /* 0x040fe20003f26270 */
[----:B------:R-:W-:Y:S01]  /*1d30*/  UMOV UR6, UR8 ;  /* 0x0000000800067c82 */ /* 0x000fe20008000000 */
[----:B------:R-:W-:Y:S01]  /*1d40*/  UIADD3 UR52, UR8, 0x600, URZ ;  /* 0x0000060008347890 */ /* 0x000fe2000fffe03f */
[----:B------:R-:W-:Y:S01]  /*1d50*/  MOV R194, UR6 ;  /* 0x0000000600c27c02 */ /* 0x000fe20008000f00 */
[----:B------:R-:W-:Y:S01]  /*1d60*/  UMOV UR4, UR6 ;  /* 0x0000000600047c82 */ /* 0x000fe20008000000 */
[----:B------:R-:W-:Y:S01]  /*1d70*/  UMOV UR6, UR14 ;  /* 0x0000000e00067c82 */ /* 0x000fe20008000000 */
[----:B------:R-:W-:Y:S01]  /*1d80*/  UIADD3 UR54, UR14, 0x600, URZ ;  /* 0x000006000e367890 */ /* 0x000fe2000fffe03f */
[----:B------:R-:W-:Y:S01]  /*1d90*/  HGMMA.64x64x16.F32.BF16 R24, gdesc[UR4], RZ, !UPT, gsb0 ;  /* 0x00e00000041879f0 */ /* 0x000fe2000c0018ff */
[----:B------:R-:W-:Y:S01]  /*1da0*/  UIADD3 UR4, UR8, 0x2, URZ ;  /* 0x0000000208047890 */ /* 0x000fe2000fffe03f */
[----:B------:R-:W-:Y:S01]  /*1db0*/  ISETP.GE.AND P4, PT, R3, R58, PT ;  /* 0x0000003a0300720c */ /* 0x000fe20003f86270 */
[----:B------:R-:W-:Y:S01]  /*1dc0*/  UIADD3 UR6, UR14, 0x2, URZ ;  /* 0x000000020e067890 */ /* 0x000fe2000fffe03f */
[C---:B------:R-:W-:Y:S01]  /*1dd0*/  IADD3 R56, R197.reuse, 0x11, RZ ;  /* 0x00000011c5387810 */ /* 0x040fe20007ffe0ff */
[----:B------:R-:W-:Y:S01]  /*1de0*/  UMOV UR5, UR11 ;  /* 0x0000000b00057c82 */ /* 0x000fe20008000000 */
[----:B------:R-:W-:Y:S01]  /*1df0*/  UMOV UR7, 0x40000040 ;  /* 0x4000004000077882 */ /* 0x000fe20000000000 */
[----:B------:R-:W-:Y:S01]  /*1e00*/  UMOV UR11, 0x40000040 ;  /* 0x40000040000b7882 */ /* 0x000fe20000000000 */
[----:B------:R-:W-:Y:S01]  /*1e10*/  UMOV UR10, UR4 ;  /* 0x00000004000a7c82 */ /* 0x000fe20008000000 */
[----:B------:R-:W-:Y:S01]  /*1e20*/  MOV R191, UR11 ;  /* 0x0000000b00bf7c02 */ /* 0x000fe20008000f00 */
[----:B------:R-:W-:Y:S01]  /*1e30*/  UMOV UR4, UR10 ;  /* 0x0000000a00047c82 */ /* 0x000fe20008000000 */
[----:B------:R-:W-:Y:S01]  /*1e40*/  MOV R192, UR10 ;  /* 0x0000000a00c07c02 */ /* 0x000fe20008000f00 */
[----:B------:R-:W-:Y:S01]  /*1e50*/  UIADD3 UR48, UR8, 0x602, URZ ;  /* 0x0000060208307890 */ /* 0x000fe2000fffe03f */
[----:B------:R-:W-:Y:S01]  /*1e60*/  VIADD R58, R197, 0x19 ;  /* 0x00000019c53a7836 */ /* 0x000fe20000000000 */
[----:B------:R-:W-:Y:S01]  /*1e70*/  UIADD3 UR50, UR14, 0x602, URZ ;  /* 0x000006020e327890 */ /* 0x000fe2000fffe03f */
[----:B------:R-:W-:Y:S01]  /*1e80*/  MOV R199, 0x2 ;  /* 0x0000000200c77802 */ /* 0x000fe20000000f00 */
[----:B------:R-:W-:Y:S01]  /*1e90*/  UMOV UR51, 0x40000040 ;  /* 0x4000004000337882 */ /* 0x000fe20000000000 */
[----:B------:R-:W-:-:S02]  /*1ea0*/  UIADD3 UR44, UR8, 0x604, URZ ;  /* 0x00000604082c7890 */ /* 0x000fc4000fffe03f */
[----:B------:R-:W-:Y:S01]  /*1eb0*/  UIADD3 UR46, UR14, 0x604, URZ ;  /* 0x000006040e2e7890 */ /* 0x000fe2000fffe03f */
[----:B------:R-:W-:Y:S01]  /*1ec0*/  UMOV UR45, 0x40000040 ;  /* 0x40000040002d7882 */ /* 0x000fe20000000000 */
[----:B------:R-:W-:Y:S01]  /*1ed0*/  UMOV UR47, 0x40000040 ;  /* 0x40000040002f7882 */ /* 0x000fe20000000000 */
[----:B------:R-:W-:Y:S02]  /*1ee0*/  WARPGROUP.DEPBAR.LE gsb0, 0x0 ;  /* 0x00008000000079c5 */ /* 0x000fe40000010000 */
[----:B------:R-:W-:-:S06]  /*1ef0*/  WARPGROUP.ARRIVE ;  /* 0x00000000000079c5 */ /* 0x000fcc0000000000 */
[----:B------:R-:W-:Y:S01]  /*1f00*/  HGMMA.64x64x16.F32.BF16 R24, gdesc[UR4], R24, gsb0 ;  /* 0x00e00000041879f0 */ /* 0x000fe20008001818 */
[----:B------:R-:W-:Y:S02]  /*1f10*/  UIADD3 UR4, UR8, 0x4, URZ ;  /* 0x0000000408047890 */ /* 0x000fe4000fffe03f */
[----:B------:R-:W-:Y:S01]  /*1f20*/  UIADD3 UR6, UR14, 0x4, URZ ;  /* 0x000000040e067890 */ /* 0x000fe2000fffe03f */
[----:B------:R-:W-:Y:S01]  /*1f30*/  UMOV UR5, UR11 ;  /* 0x0000000b00057c82 */ /* 0x000fe20008000000 */
[----:B------:R-:W-:Y:S01]  /*1f40*/  UMOV UR7, 0x40000040 ;  /* 0x4000004000077882 */ /* 0x000fe20000000000 */
[----:B------:R-:W-:Y:S02]  /*1f50*/  UMOV UR11, 0x40000040 ;  /* 0x40000040000b7882 */ /* 0x000fe40000000000 */
[----:B------:R-:W-:Y:S01]  /*1f60*/  UMOV UR10, UR4 ;  /* 0x00000004000a7c82 */ /* 0x000fe20008000000 */
[----:B------:R-:W-:Y:S01]  /*1f70*/  MOV R189, UR11 ;  /* 0x0000000b00bd7c02 */ /* 0x000fe20008000f00 */
[----:B------:R-:W-:Y:S01]  /*1f80*/  UMOV UR4, UR10 ;  /* 0x0000000a00047c82 */ /* 0x000fe20008000000 */
[----:B------:R-:W-:Y:S01]  /*1f90*/  IMAD.U32 R190, RZ, RZ, UR10 ;  /* 0x0000000affbe7e24 */ /* 0x000fe2000f8e00ff */
[----:B------:R-:W-:-:S02]  /*1fa0*/  WARPGROUP.DEPBAR.LE gsb0, 0x0 ;  /* 0x00008000000079c5 */ /* 0x000fc40000010000 */
        /* <DEDUP_REMOVED lines=10> */
[----:B------:R-:W-:Y:S01]  /*2050*/  MOV R188, UR10 ;  /* 0x0000000a00bc7c02 */ /* 0x000fe20008000f00 */
        /* <DEDUP_REMOVED lines=78> */
[----:B------:R-:W-:-:S03]  /*2540*/  UMOV UR7, 0x40000040 ;  /* 0x4000004000077882 */ /* 0x000fc60000000000 */
[----:B------:R-:W-:Y:S02]  /*2550*/  UMOV UR10, UR4 ;  /* 0x00000004000a7c82 */ /* 0x000fe40008000000 */
[----:B------:R-:W-:Y:S01]  /*2560*/  UMOV UR4, UR10 ;  /* 0x0000000a00047c82 */ /* 0x000fe20008000000 */
[----:B------:R-:W-:Y:S01]  /*2570*/  MOV R20, UR10 ;  /* 0x0000000a00147c02 */ /* 0x000fe20008000f00 */
[----:B------:R-:W-:Y:S02]  /*2580*/  WARPGROUP.DEPBAR.LE gsb0, 0x0 ;  /* 0x00008000000079c5 */ /* 0x000fe40000010000 */
[----:B------:R-:W-:-:S06]  /*2590*/  WARPGROUP.ARRIVE ;  /* 0x00000000000079c5 */ /* 0x000fcc0000000000 */
[----:B------:R-:W-:Y:S01]  /*25a0*/  HGMMA.64x64x16.F32.BF16 R24, gdesc[UR4], R24, gsb0 ;  /* 0x00e00000041879f0 */ /* 0x000fe20008001818 */
[----:B------:R-:W-:Y:S02]  /*25b0*/  UIADD3 UR4, UR8, 0x606, URZ ;  /* 0x0000060608047890 */ /* 0x000fe4000fffe03f */
[----:B------:R-:W-:Y:S01]  /*25c0*/  UIADD3 UR6, UR14, 0x606, URZ ;  /* 0x000006060e067890 */ /* 0x000fe2000fffe03f */
[----:B------:R-:W-:Y:S01]  /*25d0*/  UMOV UR5, 0x40000040 ;  /* 0x4000004000057882 */ /* 0x000fe20000000000 */
[----:B------:R-:W-:Y:S01]  /*25e0*/  UMOV UR7, 0x40000040 ;  /* 0x4000004000077882 */ /* 0x000fe20000000000 */
[----:B------:R-:W-:Y:S02]  /*25f0*/  WARPGROUP.DEPBAR.LE gsb0, 0x0 ;  /* 0x00008000000079c5 */ /* 0x000fe40000010000 */
[----:B------:R-:W-:-:S06]  /*2600*/  WARPGROUP.ARRIVE ;  /* 0x00000000000079c5 */ /* 0x000fcc0000000000 */
[----:B------:R-:W-:Y:S03]  /*2610*/  HGMMA.64x64x16.F32.BF16 R24, gdesc[UR56], R24, gsb0 ;  /* 0x00e00000381879f0 */ /* 0x000fe60008001818 */
        /* <DEDUP_REMOVED lines=11> */
[----:B------:R-:W-:Y:S01]  /*26d0*/  HGMMA.64x64x16.F32.BF16 R24, gdesc[UR4], R24, gsb0 ;  /* 0x00e00000041879f0 */ /* 0x000fe20008001818 */
[----:B------:R-:W-:Y:S01]  /*26e0*/  ULDC UR6, c[0x0][0x604] ;  /* 0x0001810000067ab9 */ /* 0x000fe20000000800 */
[----:B------:R-:W-:Y:S01]  /*26f0*/  ULDC UR7, c[0x0][0x604] ;  /* 0x0001810000077ab9 */ /* 0x000fe20000000800 */
[----:B------:R-:W-:Y:S02]  /*2700*/  WARPGROUP.DEPBAR.LE gsb0, 0x0 ;  /* 0x00008000000079c5 */ /* 0x000fe40000010000 */
[----:B------:R-:W-:Y:S02]  /*2710*/  FSEL R26, R26, -INF , P5 ;  /* 0xff8000001a1a7808 */ /* 0x000fe40002800000 */
[----:B------:R-:W-:Y:S02]  /*2720*/  FSEL R27, R27, -INF , P2 ;  /* 0xff8000001b1b7808 */ /* 0x000fe40001000000 */
[----:B------:R-:W-:Y:S02]  /*2730*/  FSEL R30, R30, -INF , P3 ;  /* 0xff8000001e1e7808 */ /* 0x000fe40001800000 */
[----:B------:R-:W-:-:S02]  /*2740*/  ISETP.GT.AND P2, PT, R3, R197, PT ;  /* 0x000000c50300720c */ /* 0x000fc40003f44270 */
[----:B------:R-:W-:Y:S02]  /*2750*/  FMNMX R57, R26, R27, !PT ;  /* 0x0000001b1a397209 */ /* 0x000fe40007800000 */
[----:B------:R-:W-:Y:S02]  /*2760*/  FSEL R31, R31, -INF , P2 ;  /* 0xff8000001f1f7808 */ /* 0x000fe40001000000 */
[----:B------:R-:W-:Y:S02]  /*2770*/  FMNMX R60, R30, R57, !PT ;  /* 0x000000391e3c7209 */ /* 0x000fe40007800000 */
[----:B------:R-:W-:Y:S02]  /*2780*/  FSEL R34, R34, -INF , P1 ;  /* 0xff80000022227808 */ /* 0x000fe40000800000 */
[----:B------:R-:W-:Y:S02]  /*2790*/  FMNMX R57, R31, R60, !PT ;  /* 0x0000003c1f397209 */ /* 0x000fe40007800000 */
[----:B------:R-:W-:-:S02]  /*27a0*/  ISETP.GE.AND P5, PT, R3, R56, PT ;  /* 0x000000380300720c */ /* 0x000fc40003fa6270 */
[----:B------:R-:W-:Y:S02]  /*27b0*/  IADD3 R56, R197, 0x18, RZ ;  /* 0x00000018c5387810 */ /* 0x000fe40007ffe0ff */
[----:B------:R-:W-:Y:S02]  /*27c0*/  FSEL R25, R25, -INF , P2 ;  /* 0xff80000019197808 */ /* 0x000fe40001000000 */
[----:B------:R-:W-:Y:S02]  /*27d0*/  ISETP.GE.AND P2, PT, R3, R58, PT ;  /* 0x0000003a0300720c */ /* 0x000fe40003f46270 */
[----:B------:R-:W-:Y:S02]  /*27e0*/  FSEL R35, R35, -INF , P4 ;  /* 0xff80000023237808 */ /* 0x000fe40002000000 */
[----:B------:R-:W-:Y:S02]  /*27f0*/  FMNMX R58, R34, R57, !PT ;  /* 0x00000039223a7209 */ /* 0x000fe40007800000 */
[----:B------:R-:W-:-:S02]  /*2800*/  FSEL R24, R24, -INF , P3 ;  /* 0xff80000018187808 */ /* 0x000fc40001800000 */
[----:B------:R-:W-:Y:S02]  /*2810*/  ISETP.GE.AND P3, PT, R3, R56, PT ;  /* 0x000000380300720c */ /* 0x000fe40003f66270 */
[----:B------:R-:W-:Y:S02]  /*2820*/  IADD3 R56, R197, 0x20, RZ ;  /* 0x00000020c5387810 */ /* 0x000fe40007ffe0ff */
[----:B------:R-:W-:Y:S02]  /*2830*/  FSEL R38, R38, -INF , P6 ;  /* 0xff80000026267808 */ /* 0x000fe40003000000 */
[----:B------:R-:W-:Y:S02]  /*2840*/  FMNMX R57, R35, R58, !PT ;  /* 0x0000003a23397209 */ /* 0x000fe40007800000 */
[----:B------:R-:W-:Y:S02]  /*2850*/  FSEL R28, R28, -INF , P1 ;  /* 0xff8000001c1c7808 */ /* 0x000fe40000800000 */
[----:B------:R-:W-:-:S02]  /*2860*/  ISETP.GE.AND P1, PT, R3, R56, PT ;  /* 0x000000380300720c */ /* 0x000fc40003f26270 */
[----:B------:R-:W-:Y:S02]  /*2870*/  IADD3 R56, R197, 0x21, RZ ;  /* 0x00000021c5387810 */ /* 0x000fe40007ffe0ff */
[----:B------:R-:W-:Y:S02]  /*2880*/  FSEL R39, R39, -INF , P5 ;  /* 0xff80000027277808 */ /* 0x000fe40002800000 */
[----:B------:R-:W-:Y:S02]  /*2890*/  FMNMX R58, R38, R57, !PT ;  /* 0x00000039263a7209 */ /* 0x000fe40007800000 */
[----:B------:R-:W-:Y:S02]  /*28a0*/  FSEL R29, R29, -INF , P4 ;  /* 0xff8000001d1d7808 */ /* 0x000fe40002000000 */
[----:B------:R-:W-:Y:S02]  /*28b0*/  ISETP.GE.AND P4, PT, R3, R56, PT ;  /* 0x000000380300720c */ /* 0x000fe40003f86270 */
[----:B------:R-:W-:-:S02]  /*28c0*/  FSEL R42, R42, -INF , P3 ;  /* 0xff8000002a2a7808 */ /* 0x000fc40001800000 */
[----:B------:R-:W-:Y:S02]  /*28d0*/  FMNMX R57, R39, R58, !PT ;  /* 0x0000003a27397209 */ /* 0x000fe40007800000 */
[----:B------:R-:W-:Y:S02]  /*28e0*/  IADD3 R56, R197, 0x28, RZ ;  /* 0x00000028c5387810 */ /* 0x000fe40007ffe0ff */
[----:B------:R-:W-:Y:S02]  /*28f0*/  FSEL R32, R32, -INF , P6 ;  /* 0xff80000020207808 */ /* 0x000fe40003000000 */
[----:B------:R-:W-:Y:S02]  /*2900*/  FSEL R43, R43, -INF , P2 ;  /* 0xff8000002b2b7808 */ /* 0x000fe40001000000 */
[----:B------:R-:W-:Y:S02]  /*2910*/  FMNMX R58, R42, R57, !PT ;  /* 0x000000392a3a7209 */ /* 0x000fe40007800000 */
[----:B------:R-:W-:-:S02]  /*2920*/  ISETP.GE.AND P6, PT, R3, R56, PT ;  /* 0x000000380300720c */ /* 0x000fc40003fc6270 */
[----:B------:R-:W-:Y:S02]  /*2930*/  IADD3 R56, R197, 0x29, RZ ;  /* 0x00000029c5387810 */ /* 0x000fe40007ffe0ff */
[----:B------:R-:W-:Y:S02]  /*2940*/  FSEL R46, R46, -INF , P1 ;  /* 0xff8000002e2e7808 */ /* 0x000fe40000800000 */
[----:B------:R-:W-:Y:S02]  /*2950*/  FMNMX R57, R43, R58, !PT ;  /* 0x0000003a2b397209 */ /* 0x000fe40007800000 */
[----:B------:R-:W-:Y:S02]  /*2960*/  FSEL R33, R33, -INF , P5 ;  /* 0xff80000021217808 */ /* 0x000fe40002800000 */
[----:B------:R-:W-:Y:S02]  /*2970*/  ISETP.GE.AND P5, PT, R3, R56, PT ;  /* 0x000000380300720c */ /* 0x000fe40003fa6270 */
[----:B------:R-:W-:-:S02]  /*2980*/  IADD3 R56, R197, 0x30, RZ ;  /* 0x00000030c5387810 */ /* 0x000fc40007ffe0ff */
[----:B------:R-:W-:Y:S02]  /*2990*/  FSEL R47, R47, -INF , P4 ;  /* 0xff8000002f2f7808 */ /* 0x000fe40002000000 */
[----:B------:R-:W-:Y:S02]  /*29a0*/  FMNMX R58, R46, R57, !PT ;  /* 0x000000392e3a7209 */ /* 0x000fe40007800000 */
[----:B------:R-:W-:Y:S02]  /*29b0*/  FSEL R36, R36, -INF , P3 ;  /* 0xff80000024247808 */ /* 0x000fe40001800000 */
[----:B------:R-:W-:Y:S02]  /*29c0*/  ISETP.GE.AND P3, PT, R3, R56, PT ;  /* 0x000000380300720c */ /* 0x000fe40003f66270 */
[----:B------:R-:W-:Y:S01]  /*29d0*/  FSEL R56, R50, -INF , P6 ;  /* 0xff80000032387808 */ /* 0x000fe20003000000 */
[----:B------:R-:W-:Y:S01]  /*29e0*/  VIADD R50, R197, 0x31 ;  /* 0x00000031c5327836 */ /* 0x000fe20000000000 */
[----:B------:R-:W-:-:S02]  /*29f0*/  FMNMX R57, R47, R58, !PT ;  /* 0x0000003a2f397209 */ /* 0x000fc40007800000 */
[----:B------:R-:W-:Y:S02]  /*2a00*/  FSEL R51, R51, -INF , P5 ;  /* 0xff80000033337808 */ /* 0x000fe40002800000 */
[----:B------:R-:W-:Y:S02]  /*2a10*/  FMNMX R58, R56, R57, !PT ;  /* 0x00000039383a7209 */ /* 0x000fe40007800000 */
[----:B------:R-:W-:Y:S02]  /*2a20*/  FSEL R37, R37, -INF , P2 ;  /* 0xff80000025257808 */ /* 0x000fe40001000000 */
[----:B------:R-:W-:Y:S02]  /*2a30*/  ISETP.GE.AND P2, PT, R3, R50, PT ;  /* 0x000000320300720c */ /* 0x000fe40003f46270 */
[----:B------:R-:W-:Y:S02]  /*2a40*/  FSEL R54, R54, -INF , P3 ;  /* 0xff80000036367808 */ /* 0x000fe40001800000 */
[----:B------:R-:W-:-:S02]  /*2a50*/  FMNMX R59, R51, R58, !PT ;  /* 0x0000003a333b7209 */ /* 0x000fc40007800000 */
[----:B------:R-:W-:Y:S02]  /*2a60*/  FMNMX R57, R24, R25, !PT ;  /* 0x0000001918397209 */ /* 0x000fe40007800000 */
[----:B------:R-:W-:Y:S02]  /*2a70*/  FSEL R55, R55, -INF , P2 ;  /* 0xff80000037377808 */ /* 0x000fe40001000000 */
[----:B------:R-:W-:Y:S02]  /*2a80*/  FMNMX R58, R54, R59, !PT ;  /* 0x0000003b363a7209 */ /* 0x000fe40007800000 */
[----:B------:R-:W-:Y:S02]  /*2a90*/  FMNMX R50, R28, R57, !PT ;  /* 0x000000391c327209 */ /* 0x000fe40007800000 */
[----:B------:R-:W-:Y:S02]  /*2aa0*/  FMNMX R59, R55, R58, !PT ;  /* 0x0000003a373b7209 */ /* 0x000fe40007800000 */
[----:B------:R-:W-:-:S02]  /*2ab0*/  FMNMX R57, R29, R50, !PT ;  /* 0x000000321d397209 */ /* 0x000fc40007800000 */
[----:B------:R-:W-:Y:S01]  /*2ac0*/  FSEL R40, R40, -INF , P1 ;  /* 0xff80000028287808 */ /* 0x000fe20000800000 */
[----:B------:R-:W1:Y:S01]  /*2ad0*/  SHFL.BFLY PT, R60, R59, 0x1, 0x1f ;  /* 0x0c201f003b3c7f89 */ /* 0x000e6200000e0000 */
[----:B------:R-:W-:Y:S02]  /*2ae0*/  FMNMX R50, R32, R57, !PT ;  /* 0x0000003920327209 */ /* 0x000fe40007800000 */
[----:B------:R-:W-:Y:S02]  /*2af0*/  FSEL R41, R41, -INF , P4 ;  /* 0xff80000029297808 */ /* 0x000fe40002000000 */
[----:B------:R-:W-:Y:S02]  /*2b00*/  FMNMX R57, R33, R50, !PT ;  /* 0x0000003221397209 */ /* 0x000fe40007800000 */
[----:B------:R-:W-:Y:S02]  /*2b10*/  FSEL R44, R44, -INF , P6 ;  /* 0xff8000002c2c7808 */ /* 0x000fe40003000000 */
[----:B------:R-:W-:-:S02]  /*2b20*/  FMNMX R50, R36, R57, !PT ;  /* 0x0000003924327209 */ /* 0x000fc40007800000 */
[----:B------:R-:W-:Y:S02]  /*2b30*/  FSEL R45, R45, -INF , P5 ;  /* 0xff8000002d2d7808 */ /* 0x000fe40002800000 */
[----:B------:R-:W-:Y:S02]  /*2b40*/  FMNMX R57, R37, R50, !PT ;  /* 0x0000003225397209 */ /* 0x000fe40007800000 */
[----:B------:R-:W-:Y:S02]  /*2b50*/  FSEL R48, R48, -INF , P3 ;  /* 0xff80000030307808 */ /* 0x000fe40001800000 */
[----:B------:R-:W-:Y:S02]  /*2b60*/  FMNMX R50, R40, R57, !PT ;  /* 0x0000003928327209 */ /* 0x000fe40007800000 */
[----:B------:R-:W-:Y:S02]  /*2b70*/  FSEL R49, R49, -INF , P2 ;  /* 0xff80000031317808 */ /* 0x000fe40001000000 */
[----:B------:R-:W-:-:S02]  /*2b80*/  FMNMX R57, R41, R50, !PT ;  /* 0x0000003229397209 */ /* 0x000fc40007800000 */
[----:B------:R-:W-:Y:S02]  /*2b90*/  IADD3 R50, R197, 0x38, RZ ;  /* 0x00000038c5327810 */ /* 0x000fe40007ffe0ff */
[----:B------:R-:W-:Y:S02]  /*2ba0*/  FMNMX R58, R44, R57, !PT ;  /* 0x000000392c3a7209 */ /* 0x000fe40007800000 */
[----:B-1----:R-:W-:Y:S02]  /*2bb0*/  FMNMX R60, R59, R60, !PT ;  /* 0x0000003c3b3c7209 */ /* 0x002fe40007800000 */
[----:B------:R-:W-:Y:S02]  /*2bc0*/  FMNMX R57, R45, R58, !PT ;  /* 0x0000003a2d397209 */ /* 0x000fe40007800000 */
[----:B------:R-:W-:Y:S01]  /*2bd0*/  ISETP.GE.AND P1, PT, R3, R50, PT ;  /* 0x000000320300720c */ /* 0x000fe20003f26270 */
[----:B------:R-:W1:Y:S01]  /*2be0*/  SHFL.BFLY PT, R59, R60, 0x2, 0x1f ;  /* 0x0c401f003c3b7f89 */ /* 0x000e6200000e0000 */
[----:B------:R-:W-:-:S02]  /*2bf0*/  IADD3 R50, R197, 0x39, RZ ;  /* 0x00000039c5327810 */ /* 0x000fc40007ffe0ff */
[----:B------:R-:W-:Y:S02]  /*2c00*/  FMNMX R58, R48, R57, !PT ;  /* 0x00000039303a7209 */ /* 0x000fe40007800000 */
[----:B------:R-:W-:Y:S02]  /*2c10*/  ISETP.GE.AND P2, PT, R3, R50, PT ;  /* 0x000000320300720c */ /* 0x000fe40003f46270 */
[----:B------:R-:W-:Y:S02]  /*2c20*/  FSEL R52, R52, -INF , P1 ;  /* 0xff80000034347808 */ /* 0x000fe40000800000 */
[----:B------:R-:W-:Y:S02]  /*2c30*/  FMNMX R57, R49, R58, !PT ;  /* 0x0000003a31397209 */ /* 0x000fe40007800000 */
[----:B------:R-:W-:Y:S02]  /*2c40*/  FSEL R53, R53, -INF , P2 ;  /* 0xff80000035357808 */ /* 0x000fe40001000000 */
[----:B------:R-:W-:-:S04]  /*2c50*/  FMNMX R50, R52, R57, !PT ;  /* 0x0000003934327209 */ /* 0x000fc80007800000 */
[----:B------:R-:W-:-:S05]  /*2c60*/  FMNMX R50, R53, R50, !PT ;  /* 0x0000003235327209 */ /* 0x000fca0007800000 */
[----:B------:R-:W2:Y:S01]  /*2c70*/  SHFL.BFLY PT, R57, R50, 0x1, 0x1f ;  /* 0x0c201f0032397f89 */ /* 0x000ea200000e0000 */
[----:B-1----:R-:W-:-:S04]  /*2c80*/  FMNMX R200, R60, R59, !PT ;  /* 0x0000003b3cc87209 */ /* 0x002fc80007800000 */
[----:B------:R-:W-:-:S04]  /*2c90*/  FSETP.NEU.AND P1, PT, R200, -INF , PT ;  /* 0xff800000c800780b */ /* 0x000fc80003f2d000 */
[----:B------:R-:W-:-:S05]  /*2ca0*/  FSEL R58, R200, RZ, P1 ;  /* 0x000000ffc83a7208 */ /* 0x000fca0000800000 */
[----:B------:R-:W-:Y:S01]  /*2cb0*/  FMUL R58, R58, UR6 ;  /* 0x000000063a3a7c20 */ /* 0x000fe20008400000 */
[----:B------:R-:W-:-:S03]  /*2cc0*/  ULDC UR6, c[0x0][0x604] ;  /* 0x0001810000067ab9 */ /* 0x000fc60000000800 */
[--C-:B------:R-:W-:Y:S01]  /*2cd0*/  FFMA R59, R26, UR6, -R58.reuse ;  /* 0x000000061a3b7c23 */ /* 0x100fe2000800083a */
[----:B------:R-:W-:Y:S02]  /*2ce0*/  ULDC UR6, c[0x0][0x604] ;  /* 0x0001810000067ab9 */ /* 0x000fe40000000800 */
[--C-:B------:R-:W-:Y:S01]  /*2cf0*/  FFMA R27, R27, UR6, -R58.reuse ;  /* 0x000000061b1b7c23 */ /* 0x100fe2000800083a */
[----:B------:R-:W-:Y:S01]  /*2d00*/  ULDC UR6, c[0x0][0x604] ;  /* 0x0001810000067ab9 */ /* 0x000fe20000000800 */
[----:B--2---:R-:W-:Y:S01]  /*2d10*/  FMNMX R57, R50, R57, !PT ;  /* 0x0000003932397209 */ /* 0x004fe20007800000 */
[--C-:B------:R-:W-:Y:S01]  /*2d20*/  FFMA R50, R30, UR6, -R58.reuse ;  /* 0x000000061e327c23 */ /* 0x100fe2000800083a */
[----:B------:R-:W-:Y:S01]  /*2d30*/  FSETP.GEU.AND P6, PT, R59, -126, PT ;  /* 0xc2fc00003b00780b */ /* 0x000fe20003fce000 */
[----:B------:R-:W-:Y:S01]  /*2d40*/  ULDC UR6, c[0x0][0x604] ;  /* 0x0001810000067ab9 */ /* 0x000fe20000000800 */
[----:B------:R-:W-:Y:S01]  /*2d50*/  FSETP.GEU.AND P5, PT, R27, -126, PT ;  /* 0xc2fc00001b00780b */ /* 0x000fe20003fae000 */
[----:B------:R-:W1:Y:S01]  /*2d60*/  SHFL.BFLY PT, R26, R57, 0x2, 0x1f ;  /* 0x0c401f00391a7f89 */ /* 0x000e6200000e0000 */
[--C-:B------:R-:W-:Y:S01]  /*2d70*/  FFMA R31, R31, UR6, -R58.reuse ;  /* 0x000000061f1f7c23 */ /* 0x100fe2000800083a */
[----:B------:R-:W-:Y:S01]  /*2d80*/  ULDC UR6, c[0x0][0x604] ;  /* 0x0001810000067ab9 */ /* 0x000fe20000000800 */
[----:B------:R-:W-:Y:S01]  /*2d90*/  FSETP.GEU.AND P3, PT, R50, -126, PT ;  /* 0xc2fc00003200780b */ /* 0x000fe20003f6e000 */
[--C-:B------:R-:W-:Y:S01]  /*2da0*/  FFMA R60, R34, UR6, -R58.reuse ;  /* 0x00000006223c7c23 */ /* 0x100fe2000800083a */
[----:B------:R-:W-:Y:S01]  /*2db0*/  ULDC UR6, c[0x0][0x604] ;  /* 0x0001810000067ab9 */ /* 0x000fe20000000800 */
[----:B------:R-:W-:Y:S01]  /*2dc0*/  FSETP.GEU.AND P2, PT, R31, -126, PT ;  /* 0xc2fc00001f00780b */ /* 0x000fe20003f4e000 */
[----:B------:R-:W-:Y:S01]  /*2dd0*/  FFMA R35, R35, UR6, -R58 ;  /* 0x0000000623237c23 */ /* 0x000fe2000800083a */
[----:B------:R-:W-:Y:S01]  /*2de0*/  ULDC UR6, c[0x0][0x604] ;  /* 0x0001810000067ab9 */ /* 0x000fe20000000800 */
[----:B------:R-:W-:Y:S01]  /*2df0*/  FSETP.GEU.AND P1, PT, R60, -126, PT ;  /* 0xc2fc00003c00780b */ /* 0x000fe20003f2e000 */
[----:B------:R-:W-:-:S02]  /*2e00*/  @!P6 FMUL R59, R59, 0.5 ;  /* 0x3f0000003b3be820 */ /* 0x000fc40000400000 */
[----:B------:R-:W-:Y:S02]  /*2e10*/  @!P5 FMUL R27, R27, 0.5 ;  /* 0x3f0000001b1bd820 */ /* 0x000fe40000400000 */
[----:B------:R-:W2:Y:S02]  /*2e20*/  MUFU.EX2 R153, R59 ;  /* 0x0000003b00997308 */ /* 0x000ea40000000800 */
[----:B------:R-:W-:-:S03]  /*2e30*/  @!P3 FMUL R50, R50, 0.5 ;  /* 0x3f0000003232b820 */ /* 0x000fc60000400000 */
[----:B------:R-:W-:-:S03]  /*2e40*/  @!P2 FMUL R31, R31, 0.5 ;  /* 0x3f0000001f1fa820 */ /* 0x000fc60000400000 */
[----:B------:R3:W4:Y:S01]  /*2e50*/  MUFU.EX2 R30, R27 ;  /* 0x0000001b001e7308 */ /* 0x0007220000000800 */
[----:B------:R-:W-:Y:S01]  /*2e60*/  @!P1 FMUL R60, R60, 0.5 ;  /* 0x3f0000003c3c9820 */ /* 0x000fe20000400000 */
[----:B-1----:R-:W-:-:S04]  /*2e70*/  FMNMX R201, R57, R26, !PT ;  /* 0x0000001a39c97209 */ /* 0x002fc80007800000 */
[C---:B------:R-:W-:Y:S02]  /*2e80*/  FSETP.NEU.AND P4, PT, R201.reuse, -INF , PT ;  /* 0xff800000c900780b */ /* 0x040fe40003f8d000 */
[----:B------:R1:W5:Y:S01]  /*2e90*/  MUFU.EX2 R34, R31 ;  /* 0x0000001f00227308 */ /* 0x0003620000000800 */
[--C-:B---3--:R-:W-:Y:S01]  /*2ea0*/  FFMA R27, R38, UR6, -R58.reuse ;  /* 0x00000006261b7c23 */ /* 0x108fe2000800083a */
[----:B------:R-:W-:Y:S01]  /*2eb0*/  ULDC UR6, c[0x0][0x604] ;  /* 0x0001810000067ab9 */ /* 0x000fe20000000800 */
[----:B------:R-:W-:Y:S01]  /*2ec0*/  FSEL R26, R201, RZ, P4 ;  /* 0x000000ffc91a7208 */ /* 0x000fe20002000000 */
[--C-:B------:R-:W-:Y:S01]  /*2ed0*/  FFMA R39, R39, UR6, -R58.reuse ;  /* 0x0000000627277c23 */ /* 0x100fe2000800083a */
[----:B------:R-:W-:Y:S01]  /*2ee0*/  FSETP.GEU.AND P4, PT, R35, -126, PT ;  /* 0xc2fc00002300780b */ /* 0x000fe20003f8e000 */
[----:B--2---:R-:W-:Y:S01]  /*2ef0*/  @!P6 FMUL R153, R153, R153 ;  /* 0x000000999999e220 */ /* 0x004fe20000400000 */
[----:B------:R-:W-:Y:S01]  /*2f00*/  FSETP.GEU.AND P6, PT, R27, -126, PT ;  /* 0xc2fc00001b00780b */ /* 0x000fe20003fce000 */
[----:B------:R-:W-:Y:S01]  /*2f10*/  ULDC UR6, c[0x0][0x604] ;  /* 0x0001810000067ab9 */ /* 0x000fe20000000800 */
[----:B----4-:R-:W-:Y:S01]  /*2f20*/  @!P5 FMUL R30, R30, R30 ;  /* 0x0000001e1e1ed220 */ /* 0x010fe20000400000 */
[----:B------:R-:W-:Y:S01]  /*2f30*/  FSETP.GEU.AND P5, PT, R39, -126, PT ;  /* 0xc2fc00002700780b */ /* 0x000fe20003fae000 */
[--C-:B-1----:R-:W-:Y:S01]  /*2f40*/  FFMA R31, R42, UR6, -R58.reuse ;  /* 0x000000062a1f7c23 */ /* 0x102fe2000800083a */
[----:B------:R-:W-:Y:S01]  /*2f50*/  ULDC UR6, c[0x0][0x604] ;  /* 0x0001810000067ab9 */ /* 0x000fe20000000800 */
[----:B------:R-:W1:Y:S01]  /*2f60*/  MUFU.EX2 R155, R50 ;  /* 0x00000032009b7308 */ /* 0x000e620000000800 */
[----:B------:R-:W-:Y:S01]  /*2f70*/  FFMA R43, R43, UR6, -R58 ;  /* 0x000000062b2b7c23 */ /* 0x000fe2000800083a */
[----:B------:R-:W-:Y:S01]  /*2f80*/  ULDC UR6, c[0x0][0x604] ;  /* 0x0001810000067ab9 */ /* 0x000fe20000000800 */
[----:B-----5:R-:W-:-:S02]  /*2f90*/  @!P2 FMUL R34, R34, R34 ;  /* 0x000000222222a220 */ /* 0x020fc40000400000 */
[----:B------:R-:W-:Y:S01]  /*2fa0*/  @!P4 FMUL R35, R35, 0.5 ;  /* 0x3f0000002323c820 */ /* 0x000fe20000400000 */
[----:B------:R-:W-:Y:S01]  /*2fb0*/  FSETP.GEU.AND P2, PT, R43, -126, PT ;  /* 0xc2fc00002b00780b */ /* 0x000fe20003f4e000 */
[----:B------:R-:W-:Y:S01]  /*2fc0*/  @!P6 FMUL R27, R27, 0.5 ;  /* 0x3f0000001b1be820 */ /* 0x000fe20000400000 */
[----:B------:R-:W2:Y:S02]  /*2fd0*/  MUFU.EX2 R157, R60 ;  /* 0x0000003c009d7308 */ /* 0x000ea40000000800 */
[----:B------:R-:W-:-:S06]  /*2fe0*/  @!P5 FMUL R39, R39, 0.5 ;  /* 0x3f0000002727d820 */ /* 0x000fcc0000400000 */
[----:B------:R3:W4:Y:S01]  /*2ff0*/  MUFU.EX2 R38, R35 ;  /* 0x0000002300267308 */ /* 0x0007220000000800 */
[----:B-1----:R-:W-:Y:S01]  /*3000*/  @!P3 FMUL R155, R155, R155 ;  /* 0x0000009b9b9bb220 */ /* 0x002fe20000400000 */
[----:B------:R-:W-:Y:S01]  /*3010*/  FSETP.GEU.AND P3, PT, R31, -126, PT ;  /* 0xc2fc00001f00780b */ /* 0x000fe20003f6e000 */
[----:B------:R-:W-:-:S05]  /*3020*/  @!P2 FMUL R43, R43, 0.5 ;  /* 0x3f0000002b2ba820 */ /* 0x000fca0000400000 */
[----:B------:R-:W1:Y:S01]  /*3030*/  MUFU.EX2 R159, R27 ;  /* 0x0000001b009f7308 */ /* 0x000e620000000800 */
[--C-:B---3--:R-:W-:Y:S01]  /*3040*/  FFMA R35, R46, UR6, -R58.reuse ;  /* 0x000000062e237c23 */ /* 0x108fe2000800083a */
[----:B------:R-:W-:Y:S01]  /*3050*/  ULDC UR6, c[0x0][0x604] ;  /* 0x0001810000067ab9 */ /* 0x000fe20000000800 */
[----:B--2---:R-:W-:Y:S01]  /*3060*/  @!P1 FMUL R157, R157, R157 ;  /* 0x0000009d9d9d9220 */ /* 0x004fe20000400000 */
[--C-:B------:R-:W-:Y:S01]  /*3070*/  FFMA R47, R47, UR6, -R58.reuse ;  /* 0x000000062f2f7c23 */ /* 0x100fe2000800083a */
[----:B------:R-:W-:Y:S01]  /*3080*/  ULDC UR6, c[0x0][0x604] ;  /* 0x0001810000067ab9 */ /* 0x000fe20000000800 */
[----:B------:R-:W-:Y:S01]  /*3090*/  FSETP.GEU.AND P1, PT, R35, -126, PT ;  /* 0xc2fc00002300780b */ /* 0x000fe20003f2e000 */
[--C-:B------:R-:W-:Y:S01]  /*30a0*/  FFMA R56, R56, UR6, -R58.reuse ;  /* 0x0000000638387c23 */ /* 0x100fe2000800083a */
[----:B------:R-:W2:Y:S01]  /*30b0*/  MUFU.EX2 R42, R39 ;  /* 0x00000027002a7308 */ /* 0x000ea20000000800 */
[----:B------:R-:W-:Y:S01]  /*30c0*/  ULDC UR6, c[0x0][0x604] ;  /* 0x0001810000067ab9 */ /* 0x000fe20000000800 */
[----:B----4-:R-:W-:Y:S01]  /*30d0*/  @!P4 FMUL R38, R38, R38 ;  /* 0x000000262626c220 */ /* 0x010fe20000400000 */
[--C-:B------:R-:W-:Y:S01]  /*30e0*/  FFMA R51, R51, UR6, -R58.reuse ;  /* 0x0000000633337c23 */ /* 0x100fe2000800083a */
[----:B------:R-:W-:Y:S01]  /*30f0*/  FSETP.GEU.AND P4, PT, R47, -126, PT ;  /* 0xc2fc00002f00780b */ /* 0x000fe20003f8e000 */
[----:B------:R-:W-:Y:S01]  /*3100*/  ULDC UR6, c[0x0][0x604] ;  /* 0x0001810000067ab9 */ /* 0x000fe20000000800 */
[----:B------:R-:W-:Y:S01]  /*3110*/  @!P3 FMUL R31, R31, 0.5 ;  /* 0x3f0000001f1fb820 */ /* 0x000fe20000400000 */
[--C-:B------:R-:W-:Y:S01]  /*3120*/  FFMA R54, R54, UR6, -R58.reuse ;  /* 0x0000000636367c23 */ /* 0x100fe2000800083a */
[----:B------:R-:W-:Y:S01]  /*3130*/  ULDC UR6, c[0x0][0x604] ;  /* 0x0001810000067ab9 */ /* 0x000fe20000000800 */
[----:B-1----:R-:W-:Y:S01]  /*3140*/  @!P6 FMUL R159, R159, R159 ;  /* 0x0000009f9f9fe220 */ /* 0x002fe20000400000 */
[----:B------:R-:W-:Y:S01]  /*3150*/  FSETP.GEU.AND P6, PT, R56, -126, PT ;  /* 0xc2fc00003800780b */ /* 0x000fe20003fce000 */
[----:B------:R-:W-:Y:S01]  /*3160*/  FFMA R55, R55, UR6, -R58 ;  /* 0x0000000637377c23 */ /* 0x000fe2000800083a */
[----:B------:R-:W-:Y:S01]  /*3170*/  @!P1 FMUL R35, R35, 0.5 ;  /* 0x3f00000023239820 */ /* 0x000fe20000400000 */
[----:B------:R-:W-:Y:S01]  /*3180*/  ULDC UR6, c[0x0][0x604] ;  /* 0x0001810000067ab9 */ /* 0x000fe20000000800 */
[----:B------:R-:W1:Y:S01]  /*3190*/  MUFU.EX2 R46, R31 ;  /* 0x0000001f002e7308 */ /* 0x000e620000000800 */
[----:B------:R-:W-:Y:S01]  /*31a0*/  FMUL R26, R26, UR6 ;  /* 0x000000061a1a7c20 */ /* 0x000fe20008400000 */
[----:B------:R-:W-:Y:S01]  /*31b0*/  ULDC UR6, c[0x0][0x604] ;  /* 0x0001810000067ab9 */ /* 0x000fe20000000800 */
[----:B--2---:R-:W-:Y:S01]  /*31c0*/  @!P5 FMUL R42, R42, R42 ;  /* 0x0000002a2a2ad220 */ /* 0x004fe20000400000 */
[----:B------:R-:W-:Y:S01]  /*31d0*/  FSETP.GEU.AND P5, PT, R51, -126, PT ;  /* 0xc2fc00003300780b */ /* 0x000fe20003fae000 */
[----:B------:R-:W-:Y:S01]  /*31e0*/  @!P4 FMUL R47, R47, 0.5 ;  /* 0x3f0000002f2fc820 */ /* 0x000fe20000400000 */
[--C-:B------:R-:W-:Y:S01]  /*31f0*/  FFMA R24, R24, UR6, -R26.reuse ;  /* 0x0000000618187c23 */ /* 0x100fe2000800081a */
[----:B------:R-:W-:Y:S01]  /*3200*/  ULDC UR6, c[0x0][0x604] ;  /* 0x0001810000067ab9 */ /* 0x000fe20000000800 */
[----:B------:R-:W2:Y:S01]  /*3210*/  MUFU.EX2 R161, R43 ;  /* 0x0000002b00a17308 */ /* 0x000ea20000000800 */
[----:B------:R-:W-:Y:S01]  /*3220*/  @!P6 FMUL R56, R56, 0.5 ;  /* 0x3f0000003838e820 */ /* 0x000fe20000400000 */
[--C-:B------:R-:W-:Y:S01]  /*3230*/  FFMA R25, R25, UR6, -R26.reuse ;  /* 0x0000000619197c23 */ /* 0x100fe2000800081a */
[----:B------:R-:W-:Y:S01]  /*3240*/  ULDC UR6, c[0x0][0x604] ;  /* 0x0001810000067ab9 */ /* 0x000fe20000000800 */
[--C-:B------:R-:W-:Y:S01]  /*3250*/  FFMA R41, R41, UR7, -R26.reuse ;  /* 0x0000000729297c23 */ /* 0x100fe2000800081a */
[--C-:B------:R-:W-:Y:S01]  /*3260*/  FFMA R28, R28, UR6, -R26.reuse ;  /* 0x000000061c1c7c23 */ /* 0x100fe2000800081a */
[----:B------:R-:W-:Y:S01]  /*3270*/  ULDC UR6, c[0x0][0x604] ;  /* 0x0001810000067ab9 */ /* 0x000fe20000000800 */
[----:B------:R-:W-:Y:S01]  /*3280*/  ULDC UR7, c[0x0][0x604] ;  /* 0x0001810000077ab9 */ /* 0x000fe20000000800 */
[----:B------:R-:W3:Y:S01]  /*3290*/  MUFU.EX2 R163, R47 ;  /* 0x0000002f00a37308 */ /* 0x000ee20000000800 */
[----:B------:R-:W-:Y:S01]  /*32a0*/  @!P5 FMUL R51, R51, 0.5 ;  /* 0x3f0000003333d820 */ /* 0x000fe20000400000 */
[--C-:B------:R-:W-:Y:S01]  /*32b0*/  FFMA R29, R29, UR6, -R26.reuse ;  /* 0x000000061d1d7c23 */ /* 0x100fe2000800081a */
[----:B-1----:R-:W-:Y:S01]  /*32c0*/  @!P3 FMUL R46, R46, R46 ;  /* 0x0000002e2e2eb220 */ /* 0x002fe20000400000 */
[----:B------:R-:W-:Y:S01]  /*32d0*/  FSETP.GEU.AND P3, PT, R54, -126, PT ;  /* 0xc2fc00003600780b */ /* 0x000fe20003f6e000 */
[----:B------:R-:W-:Y:S01]  /*32e0*/  ULDC UR6, c[0x0][0x604] ;  /* 0x0001810000067ab9 */ /* 0x000fe20000000800 */
[--C-:B------:R-:W-:Y:S01]  /*32f0*/  FFMA R52, R52, UR7, -R26.reuse ;  /* 0x0000000734347c23 */ /* 0x100fe2000800081a */
[----:B------:R-:W-:Y:S01]  /*3300*/  FFMA R32, R32, UR6, -R26 ;  /* 0x0000000620207c23 */ /* 0x000fe2000800081a */
[----:B------:R-:W1:Y:S01]  /*3310*/  MUFU.EX2 R165, R51 ;  /* 0x0000003300a57308 */ /* 0x000e620000000800 */
[----:B--2---:R-:W-:Y:S01]  /*3320*/  @!P2 FMUL R161, R161, R161 ;  /* 0x000000a1a1a1a220 */ /* 0x004fe20000400000 */
[----:B------:R-:W-:Y:S01]  /*3330*/  FSETP.GEU.AND P2, PT, R55, -126, PT ;  /* 0xc2fc00003700780b */ /* 0x000fe20003f4e000 */
[----:B------:R-:W-:-:S02]  /*3340*/  ULDC UR6, c[0x0][0x604] ;  /* 0x0001810000067ab9 */ /* 0x000fc40000000800 */
[--C-:B------:R-:W-:Y:S01]  /*3350*/  FFMA R33, R33, UR6, -R26.reuse ;  /* 0x0000000621217c23 */ /* 0x100fe2000800081a */
[----:B------:R-:W-:Y:S02]  /*3360*/  ULDC UR6, c[0x0][0x604] ;  /* 0x0001810000067ab9 */ /* 0x000fe40000000800 */
[----:B------:R-:W2:Y:S01]  /*3370*/  MUFU.EX2 R50, R35 ;  /* 0x0000002300327308 */ /* 0x000ea20000000800 */
[----:B---3--:R-:W-:Y:S01]  /*3380*/  @!P4 FMUL R163, R163, R163 ;  /* 0x000000a3a3a3c220 */ /* 0x008fe20000400000 */
[----:B------:R-:W-:Y:S01]  /*3390*/  FSETP.GEU.AND P4, PT, R25, -126, PT ;  /* 0xc2fc00001900780b */ /* 0x000fe20003f8e000 */
[----:B------:R-:W-:Y:S01]  /*33a0*/  @!P3 FMUL R54, R54, 0.5 ;  /* 0x3f0000003636b820 */ /* 0x000fe20000400000 */
[--C-:B------:R-:W-:Y:S01]  /*33b0*/  FFMA R36, R36, UR6, -R26.reuse ;  /* 0x0000000624247c23 */ /* 0x100fe2000800081a */
[----:B------:R-:W-:Y:S02]  /*33c0*/  ULDC UR6, c[0x0][0x604] ;  /* 0x0001810000067ab9 */ /* 0x000fe40000000800 */
[----:B------:R-:W-:Y:S01]  /*33d0*/  @!P2 FMUL R55, R55, 0.5 ;  /* 0x3f0000003737a820 */ /* 0x000fe20000400000 */
[----:B------:R-:W3:Y:S01]  /*33e0*/  MUFU.EX2 R56, R56 ;  /* 0x0000003800387308 */ /* 0x000ee20000000800 */
[----:B-1----:R-:W-:Y:S01]  /*33f0*/  @!P5 FMUL R165, R165, R165 ;  /* 0x000000a5a5a5d220 */ /* 0x002fe20000400000 */
[----:B------:R-:W-:Y:S01]  /*3400*/  FSETP.GEU.AND P5, PT, R29, -126, PT ;  /* 0xc2fc00001d00780b */ /* 0x000fe20003fae000 */
[--C-:B------:R-:W-:Y:S01]  /*3410*/  FFMA R37, R37, UR6, -R26.reuse ;  /* 0x0000000625257c23 */ /* 0x100fe2000800081a */
[----:B------:R-:W-:Y:S01]  /*3420*/  ULDC UR6, c[0x0][0x604] ;  /* 0x0001810000067ab9 */ /* 0x000fe20000000800 */
[----:B------:R-:W-:Y:S01]  /*3430*/  FADD R43, R38, R165 ;  /* 0x000000a5262b7221 */ /* 0x000fe20000000000 */
[----:B------:R-:W-:Y:S01]  /*3440*/  FFMA R40, R40, UR6, -R26 ;  /* 0x0000000628287c23 */ /* 0x000fe2000800081a */
[----:B------:R-:W-:Y:S01]  /*3450*/  @!P4 FMUL R25, R25, 0.5 ;  /* 0x3f0000001919c820 */ /* 0x000fe20000400000 */
[----:B------:R-:W1:Y:S01]  /*3460*/  MUFU.EX2 R167, R55 ;  /* 0x0000003700a77308 */ /* 0x000e620000000800 */
[----:B--2---:R-:W-:Y:S01]  /*3470*/  @!P1 FMUL R50, R50, R50 ;  /* 0x0000003232329220 */ /* 0x004fe20000400000 */
[----:B------:R-:W-:Y:S01]  /*3480*/  FSETP.GEU.AND P1, PT, R24, -126, PT ;  /* 0xc2fc00001800780b */ /* 0x000fe20003f2e000 */
[----:B------:R-:W-:-:S02]  /*3490*/  ULDC UR6, c[0x0][0x604] ;  /* 0x0001810000067ab9 */ /* 0x000fc40000000800 */
[--C-:B------:R-:W-:Y:S01]  /*34a0*/  FFMA R44, R44, UR6, -R26.reuse ;  /* 0x000000062c2c7c23 */ /* 0x100fe2000800081a */
[----:B------:R-:W-:Y:S01]  /*34b0*/  ULDC UR6, c[0x0][0x604] ;  /* 0x0001810000067ab9 */ /* 0x000fe20000000800 */
[----:B------:R-:W-:Y:S01]  /*34c0*/  @!P5 FMUL R29, R29, 0.5 ;  /* 0x3f0000001d1dd820 */ /* 0x000fe20000400000 */
[----:B------:R-:W2:Y:S01]  /*34d0*/  MUFU.EX2 R25, R25 ;  /* 0x0000001900197308 */ /* 0x000ea20000000800 */
[----:B---3--:R-:W-:Y:S01]  /*34e0*/  @!P6 FMUL R56, R56, R56 ;  /* 0x000000383838e220 */ /* 0x008fe20000400000 */
[----:B------:R-:W-:Y:S01]  /*34f0*/  FSETP.GEU.AND P6, PT, R28, -126, PT ;  /* 0xc2fc00001c00780b */ /* 0x000fe20003fce000 */
[--C-:B------:R-:W-:Y:S01]  /*3500*/  FFMA R45, R45, UR6, -R26.reuse ;  /* 0x000000062d2d7c23 */ /* 0x100fe2000800081a */
[----:B------:R-:W-:Y:S02]  /*3510*/  ULDC UR6, c[0x0][0x604] ;  /* 0x0001810000067ab9 */ /* 0x000fe40000000800 */
[--C-:B------:R-:W-:Y:S01]  /*3520*/  FFMA R48, R48, UR6, -R26.reuse ;  /* 0x0000000630307c23 */ /* 0x100fe2000800081a */
[----:B------:R-:W-:Y:S01]  /*3530*/  @!P1 FMUL R24, R24, 0.5 ;  /* 0x3f00000018189820 */ /* 0x000fe20000400000 */
[----:B------:R-:W3:Y:S01]  /*3540*/  MUFU.EX2 R54, R54 ;  /* 0x0000003600367308 */ /* 0x000ee20000000800 */
[----:B-1----:R-:W-:Y:S01]  /*3550*/  @!P2 FMUL R167, R167, R167 ;  /* 0x000000a7a7a7a220 */ /* 0x002fe20000400000 */
[----:B------:R-:W-:Y:S01]  /*3560*/  FSETP.GEU.AND P2, PT, R33, -126, PT ;  /* 0xc2fc00002100780b */ /* 0x000fe20003f4e000 */
[----:B------:R-:W-:Y:S01]  /*3570*/  ULDC UR6, c[0x0][0x604] ;  /* 0x0001810000067ab9 */ /* 0x000fe20000000800 */
[----:B------:R-:W-:Y:S01]  /*3580*/  F2FP.BF16.F32.PACK_AB R165, R165, R56 ;  /* 0x00000038a5a5723e */ /* 0x000fe200000010ff */
[--C-:B------:R-:W-:Y:S01]  /*3590*/  FFMA R49, R49, UR6, -R26.reuse ;  /* 0x0000000631317c23 */ /* 0x100fe2000800081a */
[----:B------:R-:W-:Y:S01]  /*35a0*/  ULDC UR6, c[0x0][0x604] ;  /* 0x0001810000067ab9 */ /* 0x000fe20000000800 */
[----:B------:R-:W-:Y:S01]  /*35b0*/  @!P6 FMUL R28, R28, 0.5 ;  /* 0x3f0000001c1ce820 */ /* 0x000fe20000400000 */
[----:B------:R1:W4:Y:S01]  /*35c0*/  MUFU.EX2 R152, R24 ;  /* 0x0000001800987308 */ /* 0x0003220000000800 */
[----:B--2---:R-:W-:Y:S01]  /*35d0*/  @!P4 FMUL R25, R25, R25 ;  /* 0x000000191919c220 */ /* 0x004fe20000400000 */
[----:B------:R-:W-:Y:S01]  /*35e0*/  FSETP.GEU.AND P4, PT, R37, -126, PT ;  /* 0xc2fc00002500780b */ /* 0x000fe20003f8e000 */
[----:B------:R-:W-:Y:S01]  /*35f0*/  FFMA R26, R53, UR6, -R26 ;  /* 0x00000006351a7c23 */ /* 0x000fe2000800081a */
[----:B------:R-:W-:-:S03]  /*3600*/  FADD R47, R42, R167 ;  /* 0x000000a72a2f7221 */ /* 0x000fc60000000000 */
[----:B------:R-:W-:Y:S01]  /*3610*/  @!P2 FMUL R33, R33, 0.5 ;  /* 0x3f0000002121a820 */ /* 0x000fe20000400000 */
[----:B------:R2:W5:Y:S01]  /*3620*/  MUFU.EX2 R154, R28 ;  /* 0x0000001c009a7308 */ /* 0x0005620000000800 */
[----:B---3--:R-:W-:Y:S01]  /*3630*/  @!P3 FMUL R54, R54, R54 ;  /* 0x000000363636b220 */ /* 0x008fe20000400000 */
[----:B------:R-:W-:Y:S01]  /*3640*/  FSETP.GEU.AND P3, PT, R32, -126, PT ;  /* 0xc2fc00002000780b */ /* 0x000fe20003f6e000 */
[----:B-1----:R-:W-:Y:S01]  /*3650*/  FADD R24, R153, R46 ;  /* 0x0000002e99187221 */ /* 0x002fe20000000000 */
[----:B------:R-:W-:Y:S02]  /*3660*/  F2FP.BF16.F32.PACK_AB R153, R30, R153 ;  /* 0x000000991e99723e */ /* 0x000fe400000010ff */
[----:B------:R-:W-:Y:S01]  /*3670*/  F2FP.BF16.F32.PACK_AB R167, R167, R54 ;  /* 0x00000036a7a7723e */ /* 0x000fe200000010ff */
[----:B------:R-:W-:Y:S01]  /*3680*/  @!P4 FMUL R37, R37, 0.5 ;  /* 0x3f0000002525c820 */ /* 0x000fe20000400000 */
[----:B------:R-:W1:Y:S01]  /*3690*/  MUFU.EX2 R29, R29 ;  /* 0x0000001d001d7308 */ /* 0x000e620000000800 */
[----:B----4-:R-:W-:Y:S01]  /*36a0*/  @!P1 FMUL R152, R152, R152 ;  /* 0x0000009898989220 */ /* 0x010fe20000400000 */
[----:B------:R-:W-:Y:S01]  /*36b0*/  FSETP.GEU.AND P1, PT, R36, -126, PT ;  /* 0xc2fc00002400780b */ /* 0x000fe20003f2e000 */
[----:B--2---:R-:W-:Y:S01]  /*36c0*/  FADD R28, R30, R161 ;  /* 0x000000a11e1c7221 */ /* 0x004fe20000000000 */
[----:B------:R-:W-:-:S03]  /*36d0*/  F2FP.BF16.F32.PACK_AB R161, R161, R46 ;  /* 0x0000002ea1a1723e */ /* 0x000fc600000010ff */
[----:B------:R-:W-:Y:S01]  /*36e0*/  @!P3 FMUL R32, R32, 0.5 ;  /* 0x3f0000002020b820 */ /* 0x000fe20000400000 */
[----:B------:R-:W2:Y:S01]  /*36f0*/  MUFU.EX2 R33, R33 ;  /* 0x0000002100217308 */ /* 0x000ea20000000800 */
[----:B-----5:R-:W-:Y:S01]  /*3700*/  @!P6 FMUL R154, R154, R154 ;  /* 0x0000009a9a9ae220 */ /* 0x020fe20000400000 */
[----:B------:R-:W-:-:S05]  /*3710*/  FSETP.GEU.AND P6, PT, R40, -126, PT ;  /* 0xc2fc00002800780b */ /* 0x000fca0003fce000 */
[----:B------:R-:W-:Y:S01]  /*3720*/  @!P1 FMUL R36, R36, 0.5 ;  /* 0x3f00000024249820 */ /* 0x000fe20000400000 */
[----:B------:R3:W4:Y:S01]  /*3730*/  MUFU.EX2 R156, R32 ;  /* 0x00000020009c7308 */ /* 0x0007220000000800 */
[----:B-1----:R-:W-:Y:S01]  /*3740*/  @!P5 FMUL R29, R29, R29 ;  /* 0x0000001d1d1dd220 */ /* 0x002fe20000400000 */
[----:B------:R-:W-:-:S05]  /*3750*/  FSETP.GEU.AND P5, PT, R41, -126, PT ;  /* 0xc2fc00002900780b */ /* 0x000fca0003fae000 */
[----:B------:R-:W-:Y:S01]  /*3760*/  @!P6 FMUL R40, R40, 0.5 ;  /* 0x3f0000002828e820 */ /* 0x000fe20000400000 */
[----:B------:R1:W5:Y:S01]  /*3770*/  MUFU.EX2 R158, R36 ;  /* 0x00000024009e7308 */ /* 0x0003620000000800 */
[----:B--2---:R-:W-:Y:S01]  /*3780*/  @!P2 FMUL R33, R33, R33 ;  /* 0x000000212121a220 */ /* 0x004fe20000400000 */
[----:B------:R-:W-:Y:S01]  /*3790*/  FSETP.GEU.AND P2, PT, R45, -126, PT ;  /* 0xc2fc00002d00780b */ /* 0x000fe20003f4e000 */
[----:B---3--:R-:W-:Y:S01]  /*37a0*/  FADD R32, R155, R50 ;  /* 0x000000329b207221 */ /* 0x008fe20000000000 */
[----:B------:R-:W-:-:S03]  /*37b0*/  F2FP.BF16.F32.PACK_AB R155, R34, R155 ;  /* 0x0000009b229b723e */ /* 0x000fc600000010ff */
[----:B------:R-:W-:Y:S01]  /*37c0*/  @!P5 FMUL R41, R41, 0.5 ;  /* 0x3f0000002929d820 */ /* 0x000fe20000400000 */
[----:B------:R-:W2:Y:S01]  /*37d0*/  MUFU.EX2 R37, R37 ;  /* 0x0000002500257308 */ /* 0x000ea20000000800 */
[----:B----4-:R-:W-:Y:S01]  /*37e0*/  @!P3 FMUL R156, R156, R156 ;  /* 0x0000009c9c9cb220 */ /* 0x010fe20000400000 */
[----:B------:R-:W-:Y:S01]  /*37f0*/  FSETP.GEU.AND P3, PT, R44, -126, PT ;  /* 0xc2fc00002c00780b */ /* 0x000fe20003f6e000 */
[----:B-1----:R-:W-:Y:S01]  /*3800*/  FADD R36, R34, R163 ;  /* 0x000000a322247221 */ /* 0x002fe20000000000 */
[----:B------:R-:W-:-:S03]  /*3810*/  F2FP.BF16.F32.PACK_AB R163, R163, R50 ;  /* 0x00000032a3a3723e */ /* 0x000fc600000010ff */
[----:B------:R-:W-:Y:S01]  /*3820*/  @!P2 FMUL R45, R45, 0.5 ;  /* 0x3f0000002d2da820 */ /* 0x000fe20000400000 */
[----:B------:R-:W1:Y:S01]  /*3830*/  MUFU.EX2 R27, R40 ;  /* 0x00000028001b7308 */ /* 0x000e620000000800 */
[----:B-----5:R-:W-:Y:S01]  /*3840*/  @!P1 FMUL R158, R158, R158 ;  /* 0x0000009e9e9e9220 */ /* 0x020fe20000400000 */
[----:B------:R-:W-:Y:S01]  /*3850*/  FSETP.GEU.AND P1, PT, R48, -126, PT ;  /* 0xc2fc00003000780b */ /* 0x000fe20003f2e000 */
[----:B------:R-:W-:-:S04]  /*3860*/  FADD R51, R36, R47 ;  /* 0x0000002f24337221 */ /* 0x000fc80000000000 */
[----:B------:R-:W-:Y:S01]  /*3870*/  @!P3 FMUL R44, R44, 0.5 ;  /* 0x3f0000002c2cb820 */ /* 0x000fe20000400000 */
[----:B------:R3:W4:Y:S01]  /*3880*/  MUFU.EX2 R160, R41 ;  /* 0x0000002900a07308 */ /* 0x0007220000000800 */
[----:B--2---:R-:W-:Y:S01]  /*3890*/  @!P4 FMUL R37, R37, R37 ;  /* 0x000000252525c220 */ /* 0x004fe20000400000 */
[----:B------:R-:W-:-:S05]  /*38a0*/  FSETP.GEU.AND P4, PT, R49, -126, PT ;  /* 0xc2fc00003100780b */ /* 0x000fca0003f8e000 */
[----:B------:R-:W-:Y:S01]  /*38b0*/  @!P1 FMUL R48, R48, 0.5 ;  /* 0x3f00000030309820 */ /* 0x000fe20000400000 */
[----:B------:R2:W5:Y:S01]  /*38c0*/  MUFU.EX2 R31, R44 ;  /* 0x0000002c001f7308 */ /* 0x0005620000000800 */
[----:B-1----:R-:W-:Y:S01]  /*38d0*/  @!P6 FMUL R27, R27, R27 ;  /* 0x0000001b1b1be220 */ /* 0x002fe20000400000 */
[----:B------:R-:W-:Y:S01]  /*38e0*/  FSETP.GEU.AND P6, PT, R52, -126, PT ;  /* 0xc2fc00003400780b */ /* 0x000fe20003fce000 */
[----:B---3--:R-:W-:Y:S01]  /*38f0*/  FADD R41, R157, R56 ;  /* 0x000000389d297221 */ /* 0x008fe20000000000 */
[----:B------:R-:W-:-:S03]  /*3900*/  F2FP.BF16.F32.PACK_AB R157, R38, R157 ;  /* 0x0000009d269d723e */ /* 0x000fc600000010ff */
[----:B------:R-:W-:Y:S01]  /*3910*/  @!P4 FMUL R49, R49, 0.5 ;  /* 0x3f0000003131c820 */ /* 0x000fe20000400000 */
[----:B------:R1:W3:Y:S01]  /*3920*/  MUFU.EX2 R162, R45 ;  /* 0x0000002d00a27308 */ /* 0x0002e20000000800 */
[----:B----4-:R-:W-:Y:S01]  /*3930*/  @!P5 FMUL R160, R160, R160 ;  /* 0x000000a0a0a0d220 */ /* 0x010fe20000400000 */
[----:B------:R-:W-:Y:S01]  /*3940*/  FSETP.GEU.AND P5, PT, R26, -126, PT ;  /* 0xc2fc00001a00780b */ /* 0x000fe20003fae000 */
[----:B------:R-:W-:Y:S01]  /*3950*/  FADD R40, R24, R41 ;  /* 0x0000002918287221 */ /* 0x000fe20000000000 */
[----:B--2---:R-:W-:Y:S01]  /*3960*/  FADD R44, R28, R43 ;  /* 0x0000002b1c2c7221 */ /* 0x004fe20000000000 */
[----:B------:R-:W-:Y:S01]  /*3970*/  FADD R24, R152, R27 ;  /* 0x0000001b98187221 */ /* 0x000fe20000000000 */
[----:B------:R-:W-:Y:S01]  /*3980*/  F2FP.BF16.F32.PACK_AB R152, R25, R152 ;  /* 0x000000981998723e */ /* 0x000fe200000010ff */
[----:B------:R-:W-:Y:S01]  /*3990*/  @!P6 FMUL R52, R52, 0.5 ;  /* 0x3f0000003434e820 */ /* 0x000fe20000400000 */
[----:B------:R-:W2:Y:S01]  /*39a0*/  MUFU.EX2 R35, R48 ;  /* 0x0000003000237308 */ /* 0x000ea20000000800 */
[----:B-1----:R-:W-:Y:S01]  /*39b0*/  FADD R45, R159, R54 ;  /* 0x000000369f2d7221 */ /* 0x002fe20000000000 */
[----:B-----5:R-:W-:Y:S01]  /*39c0*/  @!P3 FMUL R31, R31, R31 ;  /* 0x0000001f1f1fb220 */ /* 0x020fe20000400000 */
[----:B------:R-:W-:Y:S01]  /*39d0*/  FADD R51, R44, R51 ;  /* 0x000000332c337221 */ /* 0x000fe20000000000 */
[----:B------:R-:W-:-:S02]  /*39e0*/  F2FP.BF16.F32.PACK_AB R159, R42, R159 ;  /* 0x0000009f2a9f723e */ /* 0x000fc400000010ff */
[----:B------:R-:W-:Y:S01]  /*39f0*/  FADD R28, R154, R31 ;  /* 0x0000001f9a1c7221 */ /* 0x000fe20000000000 */
[----:B------:R-:W-:Y:S01]  /*3a00*/  @!P5 FMUL R26, R26, 0.5 ;  /* 0x3f0000001a1ad820 */ /* 0x000fe20000400000 */
[----:B------:R1:W4:Y:S01]  /*3a10*/  MUFU.EX2 R164, R49 ;  /* 0x0000003100a47308 */ /* 0x0003220000000800 */
[----:B---3--:R-:W-:Y:S01]  /*3a20*/  @!P2 FMUL R162, R162, R162 ;  /* 0x000000a2a2a2a220 */ /* 0x008fe20000400000 */
[----:B------:R-:W-:-:S06]  /*3a30*/  F2FP.BF16.F32.PACK_AB R154, R29, R154 ;  /* 0x0000009a1d9a723e */ /* 0x000fcc00000010ff */
[----:B------:R-:W3:Y:S01]  /*3a40*/  MUFU.EX2 R39, R52 ;  /* 0x0000003400277308 */ /* 0x000ee20000000800 */
[----:B--2---:R-:W-:Y:S01]  /*3a50*/  @!P1 FMUL R35, R35, R35 ;  /* 0x0000002323239220 */ /* 0x004fe20000400000 */
[----:B-1----:R-:W-:Y:S01]  /*3a60*/  FADD R49, R32, R45 ;  /* 0x0000002d20317221 */ /* 0x002fe20000000000 */
[----:B------:R-:W-:Y:S01]  /*3a70*/  FADD R32, R29, R162 ;  /* 0x000000a21d207221 */ /* 0x000fe20000000000 */
[----:B------:R-:W-:Y:S01]  /*3a80*/  F2FP.BF16.F32.PACK_AB R162, R162, R31 ;  /* 0x0000001fa2a2723e */ /* 0x000fe200000010ff */
[----:B------:R-:W-:Y:S01]  /*3a90*/  FADD R41, R156, R35 ;  /* 0x000000239c297221 */ /* 0x000fe20000000000 */
[----:B------:R-:W-:Y:S01]  /*3aa0*/  FADD R40, R40, R49 ;  /* 0x0000003128287221 */ /* 0x000fe20000000000 */
[----:B------:R-:W-:Y:S01]  /*3ab0*/  F2FP.BF16.F32.PACK_AB R156, R33, R156 ;  /* 0x0000009c219c723e */ /* 0x000fe200000010ff */
[----:B------:R1:W2:Y:S01]  /*3ac0*/  MUFU.EX2 R166, R26 ;  /* 0x0000001a00a67308 */ /* 0x0002a20000000800 */
[----:B----4-:R-:W-:Y:S01]  /*3ad0*/  @!P4 FMUL R164, R164, R164 ;  /* 0x000000a4a4a4c220 */ /* 0x010fe20000400000 */
[----:B------:R-:W-:Y:S01]  /*3ae0*/  FADD R24, R24, R41 ;  /* 0x0000002918187221 */ /* 0x000fe20000000000 */
[----:B------:R-:W-:-:S02]  /*3af0*/  FADD R196, R40, R51 ;  /* 0x0000003328c47221 */ /* 0x000fc40000000000 */
[----:B------:R-:W-:Y:S01]  /*3b00*/  FADD R43, R33, R164 ;  /* 0x000000a4212b7221 */ /* 0x000fe20000000000 */
[----:B------:R-:W-:Y:S01]  /*3b10*/  F2FP.BF16.F32.PACK_AB R164, R164, R35 ;  /* 0x00000023a4a4723e */ /* 0x000fe200000010ff */
[----:B---3--:R-:W-:Y:S01]  /*3b20*/  @!P6 FMUL R39, R39, R39 ;  /* 0x000000272727e220 */ /* 0x008fe20000400000 */
[----:B-1----:R-:W-:Y:S01]  /*3b30*/  FADD R26, R25, R160 ;  /* 0x000000a0191a7221 */ /* 0x002fe20000000000 */
[----:B------:R-:W-:Y:S02]  /*3b40*/  F2FP.BF16.F32.PACK_AB R160, R160, R27 ;  /* 0x0000001ba0a0723e */ /* 0x000fe400000010ff */
[----:B------:R-:W-:Y:S01]  /*3b50*/  FADD R45, R158, R39 ;  /* 0x000000279e2d7221 */ /* 0x000fe20000000000 */
[----:B------:R-:W-:Y:S01]  /*3b60*/  FADD R26, R26, R43 ;  /* 0x0000002b1a1a7221 */ /* 0x000fe20000000000 */
[----:B------:R-:W-:Y:S01]  /*3b70*/  F2FP.BF16.F32.PACK_AB R158, R37, R158 ;  /* 0x0000009e259e723e */ /* 0x000fe200000010ff */
[----:B--2---:R-:W-:Y:S01]  /*3b80*/  @!P5 FMUL R166, R166, R166 ;  /* 0x000000a6a6a6d220 */ /* 0x004fe20000400000 */
[----:B------:R-:W-:Y:S01]  /*3b90*/  FADD R45, R28, R45 ;  /* 0x0000002d1c2d7221 */ /* 0x000fe20000000000 */
[----:B------:R-:W-:-:S02]  /*3ba0*/  SHF.L.U32 R25, RZ, 0x1f, RZ ;  /* 0x0000001fff197819 */ /* 0x000fc400000006ff */
[----:B------:R-:W-:Y:S01]  /*3bb0*/  FADD R47, R37, R166 ;  /* 0x000000a6252f7221 */ /* 0x000fe20000000000 */
[----:B------:R-:W-:Y:S01]  /*3bc0*/  FADD R24, R24, R45 ;  /* 0x0000002d18187221 */ /* 0x000fe20000000000 */
[----:B------:R-:W-:Y:S02]  /*3bd0*/  F2FP.BF16.F32.PACK_AB R166, R166, R39 ;  /* 0x00000027a6a6723e */ /* 0x000fe400000010ff */
[----:B------:R-:W-:-:S04]  /*3be0*/  FADD R47, R32, R47 ;  /* 0x0000002f202f7221 */ /* 0x000fc80000000000 */
[----:B------:R-:W-:-:S04]  /*3bf0*/  FADD R47, R26, R47 ;  /* 0x0000002f1a2f7221 */ /* 0x000fc80000000000 */
[----:B------:R-:W-:-:S07]  /*3c00*/  FADD R185, R24, R47 ;  /* 0x0000002f18b97221 */ /* 0x000fce0000000000 */
.L_x_23:
[----:B-1----:R1:W2:Y:S02]  /*3c10*/  SYNCS.PHASECHK.TRANS64.TRYWAIT P1, [R2+URZ+0x28008], R25 ;  /* 0x02800819020075a7 */ /* 0x0022a4000802017f */
[----:B--2---:R-:W-:Y:S05]  /*3c20*/  @!P1 NANOSLEEP.SYNCS 0x989680 ;  /* 0x009896800000995d */ /* 0x004fea0003900000 */
[----:B------:R-:W2:Y:S02]  /*3c30*/  @!P1 SYNCS.PHASECHK.TRANS64 P1, [R2+URZ+0x28008], R25 ;  /* 0x02800819020095a7 */ /* 0x000ea4000802007f */
[----:B--2---:R-:W-:Y:S05]  /*3c40*/  @!P1 BRA `(.L_x_23) ;  /* 0xfffffffc00f09947 */ /* 0x004fea000383ffff */
[----:B------:R-:W-:Y:S01]  /*3c50*/  ULOP3.LUT UR15, UR15, 0x2000000, URZ, 0xfc, !UPT ;  /* 0x020000000f0f7892 */ /* 0x000fe2000f8efc3f */
[----:B-1----:R-:W-:Y:S01]  /*3c60*/  WARPGROUP.ARRIVE ;  /* 0x00000000000079c5 */ /* 0x002fe20000000000 */
[----:B------:R-:W-:Y:S01]  /*3c70*/  UMOV UR7, 0x40000040 ;  /* 0x4000004000077882 */ /* 0x000fe20000000000 */
[----:B------:R-:W-:Y:S01]  /*3c80*/  ISETP.GE.AND P1, PT, R202, 0x3, PT ;  /* 0x00000003ca00780c */ /* 0x000fe20003f26270 */
[----:B------:R-:W-:Y:S01]  /*3c90*/  UIADD3 UR6, UR15, 0x800, URZ ;  /* 0x000008000f067890 */ /* 0x000fe2000fffe03f */
[----:B------:R-:W-:Y:S01]  /*3ca0*/  IADD3 R198, R2, 0x28020, RZ ;  /* 0x0002802002c67810 */ /* 0x000fe20007ffe0ff */
[----:B------:R-:W-:Y:S01]  /*3cb0*/  VIADD R202, R202, 0xffffffff ;  /* 0xffffffffcaca7836 */ /* 0x000fe20000000000 */
[----:B------:R-:W-:-:S06]  /*3cc0*/  IADD3 R197, R197, 0x40, RZ ;  /* 0x00000040c5c57810 */ /* 0x000fcc0007ffe0ff */
[----:B------:R-:W-:Y:S01]  /*3cd0*/  HGMMA.64x256x16.F32.BF16 R24, R152, gdesc[UR4].tnspB, RZ, !UPT, gsb0 ;  /* 0x43e0000498187df0 */ /* 0x000fe2000c0018ff */
[----:B------:R-:W-:Y:S01]  /*3ce0*/  UIADD3 UR6, UR15, 0x880, URZ ;  /* 0x000008800f067890 */ /* 0x000fe2000fffe03f */
[----:B------:R-:W-:Y:S01]  /*3cf0*/  UMOV UR7, 0x40000040 ;  /* 0x4000004000077882 */ /* 0x000fe20000000000 */
[----:B------:R-:W-:Y:S02]  /*3d00*/  WARPGROUP.DEPBAR.LE gsb0, 0x0 ;  /* 0x00008000000079c5 */ /* 0x000fe40000010000 */
[----:B------:R-:W-:Y:S01]  /*3d10*/  WARPGROUP.ARRIVE ;  /* 0x00000000000079c5 */ /* 0x000fe20000000000 */
[----:B------:R-:W-:-:S15]  /*3d20*/  PRMT R152, RZ, 0x654, R198 ;  /* 0x00000654ff987816 */ /* 0x000fde00000000c6 */
[----:B------:R-:W-:-:S07]  /*3d30*/  NOP ;  /* 0x0000000000007918 */ /* 0x000fce0000000000 */
[----:B------:R-:W-:Y:S01]  /*3d40*/  HGMMA.64x256x16.F32.BF16 R24, R156, gdesc[UR4].tnspB, R24, gsb0 ;  /* 0x43e000049c187df0 */ /* 0x000fe20008001818 */
[----:B------:R-:W-:Y:S01]  /*3d50*/  UIADD3 UR6, UR15, 0x900, URZ ;  /* 0x000009000f067890 */ /* 0x000fe2000fffe03f */
[----:B------:R-:W-:Y:S01]  /*3d60*/  UMOV UR7, 0x40000040 ;  /* 0x4000004000077882 */ /* 0x000fe20000000000 */
[----:B------:R-:W-:Y:S02]  /*3d70*/  WARPGROUP.DEPBAR.LE gsb0, 0x0 ;  /* 0x00008000000079c5 */ /* 0x000fe40000010000 */
[----:B------:R-:W-:-:S15]  /*3d80*/  WARPGROUP.ARRIVE ;  /* 0x00000000000079c5 */ /* 0x000fde0000000000 */
[----:B------:R-:W-:-:S08]  /*3d90*/  NOP ;  /* 0x0000000000007918 */ /* 0x000fd00000000000 */
[----:B------:R-:W-:Y:S01]  /*3da0*/  HGMMA.64x256x16.F32.BF16 R24, R160, gdesc[UR4].tnspB, R24, gsb0 ;  /* 0x43e00004a0187df0 */ /* 0x000fe20008001818 */
[----:B------:R-:W-:Y:S01]  /*3db0*/  UIADD3 UR6, UR15, 0x980, URZ ;  /* 0x000009800f067890 */ /* 0x000fe2000fffe03f */
[----:B------:R-:W-:Y:S01]  /*3dc0*/  UMOV UR7, 0x40000040 ;  /* 0x4000004000077882 */ /* 0x000fe20000000000 */
[----:B------:R-:W-:Y:S02]  /*3dd0*/  WARPGROUP.DEPBAR.LE gsb0, 0x0 ;  /* 0x00008000000079c5 */ /* 0x000fe40000010000 */
[----:B------:R-:W-:-:S15]  /*3de0*/  WARPGROUP.ARRIVE ;  /* 0x00000000000079c5 */ /* 0x000fde0000000000 */
[----:B------:R-:W-:-:S08]  /*3df0*/  NOP ;  /* 0x0000000000007918 */ /* 0x000fd00000000000 */
[----:B------:R-:W-:Y:S03]  /*3e00*/  HGMMA.64x256x16.F32.BF16 R24, R164, gdesc[UR4].tnspB, R24, gsb0 ;  /* 0x43e00004a4187df0 */ /* 0x000fe60008001818 */
[----:B------:R-:W-:Y:S02]  /*3e10*/  WARPGROUP.DEPBAR.LE gsb0, 0x0 ;  /* 0x00008000000079c5 */ /* 0x000fe40000010000 */
[----:B------:R1:W-:Y:S01]  /*3e20*/  SYNCS.ARRIVE.TRANS64.RED.A1T0 RZ, [R152+URZ], RZ ;  /* 0x000000ff98ff79a7 */ /* 0x0003e2000810043f */
[----:B------:R-:W-:Y:S05]  /*3e30*/  @!P1 BRA `(.L_x_24) ;  /* 0x0000002c00009947 */ /* 0x000fea0003800000 */
[----:B------:R-:W-:Y:S01]  /*3e40*/  MOV R205, R201 ;  /* 0x000000c900cd7202 */ /* 0x000fe20000000f00 */
[----:B------:R-:W-:Y:S01]  /*3e50*/  ULDC.64 UR22, c[0x0][0x198] ;  /* 0x0000660000167ab9 */ /* 0x000fe20000000a00 */
[----:B------:R-:W-:Y:S02]  /*3e60*/  MOV R203, R200 ;  /* 0x000000c800cb7202 */ /* 0x000fe40000000f00 */
[----:B------:R-:W-:Y:S02]  /*3e70*/  MOV R199, 0x2 ;  /* 0x0000000200c77802 */ /* 0x000fe40000000f00 */
[----:B------:R-:W-:Y:S02]  /*3e80*/  MOV R7, 0x1 ;  /* 0x0000000100077802 */ /* 0x000fe40000000f00 */
[----:B------:R-:W-:-:S07]  /*3e90*/  MOV R4, RZ ;  /* 0x000000ff00047202 */ /* 0x000fce0000000f00 */
.L_x_36:
[C---:B------:R-:W-:Y:S01]  /*3ea0*/  ISETP.GT.AND P1, PT, R202.reuse, 0x2, PT ;  /* 0x00000002ca00780c */ /* 0x040fe20003f24270 */
[----:B------:R-:W-:Y:S01]  /*3eb0*/  VIADD R202, R202, 0xffffffff ;  /* 0xffffffffcaca7836 */ /* 0x000fe20000000000 */
[----:B------:R-:W-:Y:S02]  /*3ec0*/  LEA R153, R199, R2, 0x3 ;  /* 0x00000002c7997211 */ /* 0x000fe400078e18ff */
[----:B-1----:R-:W-:-:S09]  /*3ed0*/  SHF.L.U32 R152, R4, 0x1f, RZ ;  /* 0x0000001f04987819 */ /* 0x002fd200000006ff */
.L_x_25:
[----:B-1----:R1:W2:Y:S02]  /*3ee0*/  SYNCS.PHASECHK.TRANS64.TRYWAIT P2, [R153+URZ+0x28000], R152 ;  /* 0x02800098990075a7 */ /* 0x0022a4000804017f */
[----:B--2---:R-:W-:Y:S05]  /*3ef0*/  @!P2 NANOSLEEP.SYNCS 0x989680 ;  /* 0x009896800000a95d */ /* 0x004fea0003900000 */
[----:B------:R-:W2:Y:S02]  /*3f00*/  @!P2 SYNCS.PHASECHK.TRANS64 P2, [R153+URZ+0x28000], R152 ;  /* 0x028000989900a5a7 */ /* 0x000ea4000804007f */
[----:B--2---:R-:W-:Y:S05]  /*3f10*/  @!P2 BRA `(.L_x_25) ;  /* 0xfffffffc00f0a947 */ /* 0x004fea000383ffff */
[----:B------:R-:W-:Y:S05]  /*3f20*/  WARPSYNC.ALL ;  /* 0x0000000000007948 */ /* 0x000fea0003800000 */
[----:B------:R-:W-:Y:S01]  /*3f30*/  R2UR UR6, R199 ;  /* 0x00000000c70672ca */ /* 0x000fe200000e0000 */
[----:B-1----:R-:W-:Y:S01]  /*3f40*/  WARPGROUP.ARRIVE ;  /* 0x00000000000079c5 */ /* 0x002fe20000000000 */
[----:B------:R-:W-:Y:S01]  /*3f50*/  R2UR UR8, R194 ;  /* 0x00000000c20872ca */ /* 0x000fe200000e0000 */
[----:B------:R-:W-:Y:S01]  /*3f60*/  UMOV UR11, 0x40000040 ;  /* 0x40000040000b7882 */ /* 0x000fe20000000000 */
        /* <DEDUP_REMOVED lines=9> */
[----:B------:R-:W-:Y:S01]  /*4000*/  ULEA UR6, UR6, UR14, 0xb ;  /* 0x0000000e06067291 */ /* 0x000fe2000f8e583f */
[----:B------:R-:W-:Y:S01]  /*4010*/  R2UR UR16, R188 ;  /* 0x00000000bc1072ca */ /* 0x000fe200000e0000 */
[----:B------:R-:W-:Y:S01]  /*4020*/  UMOV UR59, 0x40000040 ;  /* 0x40000040003b7882 */ /* 0x000fe20000000000 */
[----:B------:R-:W-:Y:S01]  /*4030*/  R2UR UR17, R189 ;  /* 0x00000000bd1172ca */ /* 0x000fe200000e0000 */
[----:B------:R-:W-:Y:S01]  /*4040*/  UIADD3 UR7, UR6, 0x2, URZ ;  /* 0x0000000206077890 */ /* 0x000fe2000fffe03f */
[----:B------:R-:W-:Y:S01]  /*4050*/  R2UR UR20, R8 ;  /* 0x00000000081472ca */ /* 0x000fe200000e0000 */
[----:B------:R-:W-:Y:S01]  /*4060*/  UIADD3 UR58, UR6, 0x406, URZ ;  /* 0x00000406063a7890 */ /* 0x000fe2000fffe03f */
[----:B------:R-:W-:Y:S01]  /*4070*/  R2UR UR21, R9 ;  /* 0x00000000091572ca */ /* 0x000fe200000e0000 */
[----:B------:R-:W-:Y:S01]  /*4080*/  UMOV UR10, UR6 ;  /* 0x00000006000a7c82 */ /* 0x000fe20008000000 */
[----:B------:R-:W-:Y:S01]  /*4090*/  MOV R200, UR23 ;  /* 0x0000001700c87c02 */ /* 0x000fe20008000f00 */
[----:B------:R-:W-:Y:S01]  /*40a0*/  HGMMA.64x64x16.F32.BF16 R152, gdesc[UR8], RZ, !UPT, gsb0 ;  /* 0x00e00000089879f0 */ /* 0x000fe2000c0018ff */
[----:B------:R-:W-:Y:S01]  /*40b0*/  UMOV UR30, UR7 ;  /* 0x00000007001e7c82 */ /* 0x000fe20008000000 */
[----:B------:R-:W-:Y:S01]  /*40c0*/  UIADD3 UR7, UR6, 0x4, URZ ;  /* 0x0000000406077890 */ /* 0x000fe2000fffe03f */
[----:B------:R-:W-:Y:S01]  /*40d0*/  R2UR UR8, R186 ;  /* 0x00000000ba0872ca */ /* 0x000fe200000e0000 */
[----:B------:R-:W-:Y:S01]  /*40e0*/  UMOV UR11, 0x40000040 ;  /* 0x40000040000b7882 */ /* 0x000fe20000000000 */
[----:B------:R-:W-:Y:S01]  /*40f0*/  R2UR UR9, R187 ;  /* 0x00000000bb0972ca */ /* 0x000fe200000e0000 */
[----:B------:R-:W-:Y:S01]  /*4100*/  UMOV UR23, 0x40000040 ;  /* 0x4000004000177882 */ /* 0x000fe20000000000 */
[----:B------:R-:W-:Y:S01]  /*4110*/  MOV R201, UR22 ;  /* 0x0000001600c97c02 */ /* 0x000fe20008000f00 */
[----:B------:R-:W-:Y:S01]  /*4120*/  UIADD3 UR54, UR6, 0x600, URZ ;  /* 0x0000060006367890 */ /* 0x000fe2000fffe03f */
[----:B------:R-:W-:Y:S01]  /*4130*/  R2UR UR32, R10 ;  /* 0x000000000a2072ca */ /* 0x000fe200000e0000 */
[----:B------:R-:W-:Y:S01]  /*4140*/  UMOV UR26, UR7 ;  /* 0x00000007001a7c82 */ /* 0x000fe20008000000 */
[----:B------:R-:W-:Y:S01]  /*4150*/  UIADD3 UR7, UR6, 0x6, URZ ;  /* 0x0000000606077890 */ /* 0x000fe2000fffe03f */
[----:B------:R-:W-:Y:S01]  /*4160*/  R2UR UR33, R11 ;  /* 0x000000000b2172ca */ /* 0x000fe200000e0000 */
[----:B------:R-:W-:Y:S01]  /*4170*/  UMOV UR55, 0x40000040 ;  /* 0x4000004000377882 */ /* 0x000fe20000000000 */
[----:B------:R-:W-:Y:S01]  /*4180*/  UIADD3 UR50, UR6, 0x602, URZ ;  /* 0x0000060206327890 */ /* 0x000fe2000fffe03f */
[----:B------:R-:W-:Y:S01]  /*4190*/  ISETP.NE.AND P2, PT, R184, RZ, PT ;  /* 0x000000ffb800720c */ /* 0x000fe20003f45270 */
[----:B------:R-:W-:Y:S01]  /*41a0*/  UMOV UR51, 0x40000040 ;  /* 0x4000004000337882 */ /* 0x000fe20000000000 */
[----:B------:R-:W-:Y:S01]  /*41b0*/  UIADD3 UR46, UR6, 0x604, URZ ;  /* 0x00000604062e7890 */ /* 0x000fe2000fffe03f */
[----:B------:R-:W-:Y:S01]  /*41c0*/  UMOV UR18, UR7 ;  /* 0x0000000700127c82 */ /* 0x000fe20008000000 */
[----:B------:R-:W-:Y:S01]  /*41d0*/  UIADD3 UR7, UR6, 0x200, URZ ;  /* 0x0000020006077890 */ /* 0x000fe2000fffe03f */
[----:B------:R-:W-:-:S06]  /*41e0*/  UMOV UR47, 0x40000040 ;  /* 0x40000040002f7882 */ /* 0x000fcc0000000000 */
[----:B------:R-:W-:Y:S01]  /*41f0*/  UMOV UR10, UR7 ;  /* 0x00000007000a7c82 */ /* 0x000fe20008000000 */
[----:B------:R-:W-:-:S07]  /*4200*/  UIADD3 UR7, UR6, 0x202, URZ ;  /* 0x0000020206077890 */ /* 0x000fce000fffe03f */
[----:B------:R-:W-:Y:S01]  /*4210*/  UMOV UR22, UR7 ;  /* 0x0000000700167c82 */ /* 0x000fe20008000000 */
[----:B------:R-:W-:-:S07]  /*4220*/  UIADD3 UR7, UR6, 0x204, URZ ;  /* 0x0000020406077890 */ /* 0x000fce000fffe03f */
[----:B------:R-:W-:Y:S01]  /*4230*/  UMOV UR34, UR7 ;  /* 0x0000000700227c82 */ /* 0x000fe20008000000 */
[----:B------:R-:W-:Y:S01]  /*4240*/  UIADD3 UR7, UR6, 0x206, URZ ;  /* 0x0000020606077890 */ /* 0x000fe2000fffe03f */
[----:B------:R-:W-:Y:S02]  /*4250*/  WARPGROUP.DEPBAR.LE gsb0, 0x0 ;  /* 0x00008000000079c5 */ /* 0x000fe40000010000 */
[----:B------:R-:W-:-:S06]  /*4260*/  WARPGROUP.ARRIVE ;  /* 0x00000000000079c5 */ /* 0x000fcc0000000000 */
[----:B------:R-:W-:Y:S01]  /*4270*/  HGMMA.64x64x16.F32.BF16 R152, gdesc[UR28], R152, gsb0 ;  /* 0x00e000001c9879f0 */ /* 0x000fe20008001898 */
[----:B------:R-:W-:Y:S01]  /*4280*/  R2UR UR28, R12 ;  /* 0x000000000c1c72ca */ /* 0x000fe200000e0000 */
[----:B------:R-:W-:Y:S01]  /*4290*/  UMOV UR30, UR7 ;  /* 0x00000007001e7c82 */ /* 0x000fe20008000000 */
[----:B------:R-:W-:Y:S01]  /*42a0*/  R2UR UR29, R13 ;  /* 0x000000000d1d72ca */ /* 0x000fe200000e0000 */
[----:B------:R-:W-:Y:S01]  /*42b0*/  UMOV UR31, 0x40000040 ;  /* 0x40000040001f7882 */ /* 0x000fe20000000000 */
        /* <DEDUP_REMOVED lines=16> */
[----:B------:R-:W-:Y:S02]  /*43c0*/  UIADD3 UR7, UR6, 0x404, URZ ;  /* 0x0000040406077890 */ /* 0x000fe4000fffe03f */
        /* <DEDUP_REMOVED lines=8> */
[----:B------:R-:W-:Y:S01]  /*4450*/  UMOV UR7, 0x40000040 ;  /* 0x4000004000077882 */ /* 0x000fe20000000000 */
[----:B------:R-:W-:Y:S02]  /*4460*/  WARPGROUP.DEPBAR.LE gsb0, 0x0 ;  /* 0x00008000000079c5 */ /* 0x000fe40000010000 */
[----:B------:R-:W-:-:S06]  /*4470*/  WARPGROUP.ARRIVE ;  /* 0x00000000000079c5 */ /* 0x000fcc0000000000 */
[----:B------:R-:W-:Y:S01]  /*4480*/  HGMMA.64x64x16.F32.BF16 R152, gdesc[UR20], R152, gsb0 ;  /* 0x00e00000149879f0 */ /* 0x000fe20008001898 */
[----:B------:R-:W-:Y:S02]  /*4490*/  R2UR UR23, R200 ;  /* 0x00000000c81772ca */ /* 0x000fe400000e0000 */
[----:B------:R-:W-:Y:S01]  /*44a0*/  R2UR UR22, R201 ;  /* 0x00000000c91672ca */ /* 0x000fe200000e0000 */
        /* <DEDUP_REMOVED lines=31> */
[----:B------:R-:W-:Y:S05]  /*46a0*/  @P2 BRA `(.L_x_26) ;  /* 0x0000000000e02947 */ /* 0x000fea0003800000 */
[----:B------:R-:W-:-:S13]  /*46b0*/  ISETP.LT.OR P3, PT, R17, 0x1, !P0 ;  /* 0x000000011100780c */ /* 0x000fda0004761670 */
[----:B------:R-:W-:Y:S05]  /*46c0*/  @P3 BRA `(.L_x_27) ;  /* 0x0000000000d43947 */ /* 0x000fea0003800000 */
[----:B------:R-:W-:Y:S02]  /*46d0*/  ISETP.NE.AND P4, PT, R22, RZ, PT ;  /* 0x000000ff1600720c */ /* 0x000fe40003f85270 */
[----:B------:R-:W-:Y:S02]  /*46e0*/  LEA R200, R5, R2, 0x3 ;  /* 0x0000000205c87211 */ /* 0x000fe400078e18ff */
[----:B------:R-:W-:-:S09]  /*46f0*/  SHF.L.U32 R201, R6, 0x1f, RZ ;  /* 0x0000001f06c97819 */ /* 0x000fd200000006ff */
.L_x_28:
[----:B-1----:R1:W2:Y:S02]  /*4700*/  SYNCS.PHASECHK.TRANS64.TRYWAIT P3, [R200+URZ+0x28020], R201 ;  /* 0x028020c9c80075a7 */ /* 0x0022a4000806017f */
[----:B--2---:R-:W-:Y:S05]  /*4710*/  @!P3 NANOSLEEP.SYNCS 0x989680 ;  /* 0x009896800000b95d */ /* 0x004fea0003900000 */
[----:B------:R-:W2:Y:S02]  /*4720*/  @!P3 SYNCS.PHASECHK.TRANS64 P3, [R200+URZ+0x28020], R201 ;  /* 0x028020c9c800b5a7 */ /* 0x000ea4000806007f */
[----:B--2---:R-:W-:Y:S05]  /*4730*/  @!P3 BRA `(.L_x_28) ;  /* 0xfffffffc00f0b947 */ /* 0x004fea000383ffff */
[----:B------:R-:W-:Y:S05]  /*4740*/  @P4 BRA `(.L_x_29) ;  /* 0x0000000000144947 */ /* 0x000fea0003800000 */
[----:B------:R-:W-:Y:S02]  /*4750*/  LOP3.LUT P3, RZ, R16, 0x1f, RZ, 0xc0, !PT ;  /* 0x0000001f10ff7812 */ /* 0x000fe4000786c0ff */
[----:B-1----:R-:W-:-:S04]  /*4760*/  MOV R201, 0x8000 ;  /* 0x0000800000c97802 */ /* 0x002fc80000000f00 */
[----:B------:R2:W-:Y:S07]  /*4770*/  SYNCS.ARRIVE.TRANS64 RZ, [R200+URZ+0x28000], R201 ;  /* 0x028000c9c8ff79a7 */ /* 0x0005ee000800003f */
[----:B------:R-:W-:Y:S05]  /*4780*/  @!P3 BRA `(.L_x_29) ;  /* 0x000000000004b947 */ /* 0x000fea0003800000 */
[----:B------:R-:W-:Y:S01]  /*4790*/  BPT.TRAP 0x1 ;  /* 0x000000040000795c */ /* 0x000fe20000300000 */
.L_x_29:
[----:B-12---:R-:W-:Y:S01]  /*47a0*/  LEA R201, R5, R2, 0xf ;  /* 0x0000000205c97211 */ /* 0x006fe200078e78ff */
[----:B------:R-:W-:Y:S01]  /*47b0*/  UIADD3 UR30, UP0, UR22, 0x1f0, URZ ;  /* 0x000001f0161e7890 */ /* 0x000fe2000ff1e03f */
[----:B------:R-:W-:Y:S01]  /*47c0*/  R2UR UR35, R23 ;  /* 0x00000000172372ca */ /* 0x000fe200000e0000 */
[----:B------:R-:W-:Y:S01]  /*47d0*/  UMOV UR6, 0x0 ;  /* 0x0000000000067882 */ /* 0x000fe20000000000 */
[----:B------:R-:W-:Y:S01]  /*47e0*/  R2UR UR33, R200 ;  /* 0x00000000c82172ca */ /* 0x000fe200000e0000 */
[----:B------:R-:W-:Y:S01]  /*47f0*/  UIADD3.X UR31, URZ, UR23, URZ, UP0, !UPT ;  /* 0x000000173f1f7290 */ /* 0x000fe200087fe43f */
[----:B------:R-:W-:Y:S01]  /*4800*/  R2UR UR8, R201 ;  /* 0x00000000c90872ca */ /* 0x000fe200000e0000 */
[----:B------:R-:W-:Y:S01]  /*4810*/  UMOV UR7, 0x10000000 ;  /* 0x1000000000077882 */ /* 0x000fe20000000000 */
[----:B------:R-:W-:Y:S01]  /*4820*/  UMOV UR34, URZ ;  /* 0x0000003f00227c82 */ /* 0x000fe20008000000 */
[----:B------:R-:W-:Y:S01]  /*4830*/  UMOV UR26, 0x40 ;  /* 0x00000040001a7882 */ /* 0x000fe20000000000 */
[----:B------:R-:W-:Y:S01]  /*4840*/  UMOV UR28, UR36 ;  /* 0x00000024001c7c82 */ /* 0x000fe20008000000 */
[----:B------:R-:W-:Y:S01]  /*4850*/  UMOV UR29, UR37 ;  /* 0x00000025001d7c82 */ /* 0x000fe20008000000 */
[----:B------:R-:W-:Y:S01]  /*4860*/  UMOV UR18, 0x80 ;  /* 0x0000008000127882 */ /* 0x000fe20000000000 */
[----:B------:R-:W-:Y:S01]  /*4870*/  UMOV UR20, UR36 ;  /* 0x0000002400147c82 */ /* 0x000fe20008000000 */
[----:B------:R-:W-:Y:S01]  /*4880*/  UMOV UR21, UR37 ;  /* 0x0000002500157c82 */ /* 0x000fe20008000000 */
[----:B------:R-:W-:Y:S01]  /*4890*/  USHF.L.U32 UR35, UR35, 0x6, URZ ;  /* 0x0000000623237899 */ /* 0x000fe2000800063f */
[----:B------:R-:W-:Y:S01]  /*48a0*/  IADD3 R5, R5, 0x1, RZ ;  /* 0x0000000105057810 */ /* 0x000fe20007ffe0ff */
[----:B------:R-:W-:-:S02]  /*48b0*/  UIADD3 UR33, UR33, 0x28000, URZ ;  /* 0x0002800021217890 */ /* 0x000fc4000fffe03f */
[----:B------:R-:W-:Y:S01]  /*48c0*/  UIADD3 UR32, UR8, 0x8000, URZ ;  /* 0x0000800008207890 */ /* 0x000fe2000fffe03f */
[C---:B------:R-:W-:Y:S01]  /*48d0*/  ISETP.NE.AND P3, PT, R5.reuse, 0x4, PT ;  /* 0x000000040500780c */ /* 0x040fe20003f65270 */
[----:B------:R-:W-:Y:S02]  /*48e0*/  UIADD3 UR24, UR8, 0xa000, URZ ;  /* 0x0000a00008187890 */ /* 0x000fe4000fffe03f */
[----:B------:R-:W-:Y:S01]  /*48f0*/  UIADD3 UR16, UR8, 0xc000, URZ ;  /* 0x0000c00008107890 */ /* 0x000fe2000fffe03f */
[----:B------:R-:W-:Y:S01]  /*4900*/  SEL R201, RZ, 0x1, P3 ;  /* 0x00000001ffc97807 */ /* 0x000fe20001800000 */
[----:B------:R-:W-:Y:S01]  /*4910*/  UIADD3 UR8, UR8, 0xe000, URZ ;  /* 0x0000e00008087890 */ /* 0x000fe2000fffe03f */
[----:B------:R-:W-:Y:S01]  /*4920*/  SEL R5, R5, RZ, P3 ;  /* 0x000000ff05057207 */ /* 0x000fe20001800000 */
        /* <DEDUP_REMOVED lines=8> */
[----:B------:R-:W-:Y:S01]  /*49b0*/  UMOV UR9, UR33 ;  /* 0x0000002100097c82 */ /* 0x000fe20008000000 */
[----:B------:R-:W-:Y:S01]  /*49c0*/  UMOV UR11, UR35 ;  /* 0x00000023000b7c82 */ /* 0x000fe20008000000 */
[----:B------:R1:W-:Y:S01]  /*49d0*/  UTMALDG.4D [UR24], [UR30], desc[UR6] ;  /* 0x000006181e0075b4 */ /* 0x0003e20008019000 */
[----:B------:R-:W-:Y:S01]  /*49e0*/  LOP3.LUT R6, R6, R201, RZ, 0x3c, !PT ;  /* 0x000000c906067212 */ /* 0x000fe200078e3cff */
[----:B------:R1:W-:Y:S01]  /*49f0*/  UTMALDG.4D [UR16], [UR30], desc[UR6] ;  /* 0x000006101e0075b4 */ /* 0x0003e20008019000 */
[----:B------:R1:W-:Y:S02]  /*4a00*/  UTMALDG.4D [UR8], [UR30], desc[UR6] ;  /* 0x000006081e0075b4 */ /* 0x0003e40008019000 */
[----:B-1----:R-:W-:-:S03]  /*4a10*/  NOP ;  /* 0x0000000000007918 */ /* 0x002fc60000000000 */
.L_x_27:
[----:B------:R-:W-:-:S07]  /*4a20*/  VIADD R17, R17, 0xffffffff ;  /* 0xffffffff11117836 */ /* 0x000fce0000000000 */
.L_x_26:
[----:B------:R-:W-:Y:S01]  /*4a30*/  IADD3 R199, R199, 0x1, RZ ;  /* 0x00000001c7c77810 */ /* 0x000fe20007ffe0ff */
[----:B------:R-:W-:Y:S05]  /*4a40*/  WARPSYNC.ALL ;  /* 0x0000000000007948 */ /* 0x000fea0003800000 */
[----:B------:R-:W-:-:S04]  /*4a50*/  ISETP.NE.AND P3, PT, R199, 0x4, PT ;  /* 0x00000004c700780c */ /* 0x000fc80003f65270 */
[----:B------:R-:W-:Y:S02]  /*4a60*/  SEL R201, RZ, 0x1, P3 ;  /* 0x00000001ffc97807 */ /* 0x000fe40001800000 */
[----:B------:R-:W-:Y:S02]  /*4a70*/  SEL R199, R199, RZ, P3 ;  /* 0x000000ffc7c77207 */ /* 0x000fe40001800000 */
[----:B------:R-:W-:Y:S02]  /*4a80*/  LOP3.LUT R4, R4, R201, RZ, 0x3c, !PT ;  /* 0x000000c904047212 */ /* 0x000fe400078e3cff */
[----:B------:R-:W-:Y:S01]  /*4a90*/  FMNMX R200, R152, R205, !PT ;  /* 0x000000cd98c87209 */ /* 0x000fe20007800000 */
[----:B------:R-:W-:Y:S01]  /*4aa0*/  ULDC UR6, c[0x0][0x604] ;  /* 0x0001810000067ab9 */ /* 0x000fe20000000800 */
[----:B------:R-:W-:Y:S02]  /*4ab0*/  FMNMX R204, R154, R203, !PT ;  /* 0x000000cb9acc7209 */ /* 0x000fe40007800000 */
[----:B------:R-:W-:-:S02]  /*4ac0*/  FMNMX R201, R153, R200, !PT ;  /* 0x000000c899c97209 */ /* 0x000fc40007800000 */
[----:B------:R-:W-:Y:S02]  /*4ad0*/  FMNMX R207, R155, R204, !PT ;  /* 0x000000cc9bcf7209 */ /* 0x000fe40007800000 */
[----:B------:R-:W-:Y:S02]  /*4ae0*/  FMNMX R200, R156, R201, !PT ;  /* 0x000000c99cc87209 */ /* 0x000fe40007800000 */
[----:B------:R-:W-:Y:S02]  /*4af0*/  FMNMX R204, R158, R207, !PT ;  /* 0x000000cf9ecc7209 */ /* 0x000fe40007800000 */
[----:B------:R-:W-:Y:S02]  /*4b00*/  FMNMX R201, R157, R200, !PT ;  /* 0x000000c89dc97209 */ /* 0x000fe40007800000 */
        /* <DEDUP_REMOVED lines=25> */
[----:B------:R-:W-:Y:S01]  /*4ca0*/  LEA R210, R199, R2, 0x3 ;  /* 0x00000002c7d27211 */ /* 0x000fe200078e18ff */
[----:B------:R-:W1:Y:S04]  /*4cb0*/  SHFL.BFLY PT, R201, R204, 0x1, 0x1f ;  /* 0x0c201f00ccc97f89 */ /* 0x000e6800000e0000 */
[----:B------:R-:W2:Y:S01]  /*4cc0*/  SHFL.BFLY PT, R209, R206, 0x1, 0x1f ;  /* 0x0c201f00ced17f89 */ /* 0x000ea200000e0000 */
[----:B-1----:R-:W-:-:S02]  /*4cd0*/  FMNMX R207, R204, R201, !PT ;  /* 0x000000c9cccf7209 */ /* 0x002fc40007800000 */
[----:B--2---:R-:W-:-:S03]  /*4ce0*/  FMNMX R209, R206, R209, !PT ;  /* 0x000000d1ced17209 */ /* 0x004fc60007800000 */
[----:B------:R-:W1:Y:S04]  /*4cf0*/  SHFL.BFLY PT, R200, R207, 0x2, 0x1f ;  /* 0x0c401f00cfc87f89 */ /* 0x000e6800000e0000 */
[----:B------:R-:W2:Y:S01]  /*4d00*/  SHFL.BFLY PT, R208, R209, 0x2, 0x1f ;  /* 0x0c401f00d1d07f89 */ /* 0x000ea200000e0000 */
[----:B-1----:R-:W-:Y:S02]  /*4d10*/  FMNMX R201, R207, R200, !PT ;  /* 0x000000c8cfc97209 */ /* 0x002fe40007800000 */
[----:B------:R-:W-:Y:S02]  /*4d20*/  LEA R207, R7, R198, 0x3 ;  /* 0x000000c607cf7211 */ /* 0x000fe400078e18ff */
[----:B--2---:R-:W-:Y:S02]  /*4d30*/  FMNMX R200, R209, R208, !PT ;  /* 0x000000d0d1c87209 */ /* 0x004fe40007800000 */
[----:B------:R-:W-:-:S02]  /*4d40*/  FSETP.NEU.AND P3, PT, R201, -INF , PT ;  /* 0xff800000c900780b */ /* 0x000fc40003f6d000 */
[C---:B------:R-:W-:Y:S02]  /*4d50*/  FSETP.NEU.AND P4, PT, R200.reuse, -INF , PT ;  /* 0xff800000c800780b */ /* 0x040fe40003f8d000 */
[----:B------:R-:W-:Y:S02]  /*4d60*/  FSEL R208, R201, RZ, P3 ;  /* 0x000000ffc9d07208 */ /* 0x000fe40001800000 */
[----:B------:R-:W-:Y:S02]  /*4d70*/  FSEL R212, R200, RZ, P4 ;  /* 0x000000ffc8d47208 */ /* 0x000fe40002000000 */
[----:B------:R-:W-:Y:S01]  /*4d80*/  PRMT R207, RZ, 0x654, R207 ;  /* 0x00000654ffcf7816 */ /* 0x000fe200000000cf */
[----:B------:R-:W-:Y:S01]  /*4d90*/  FADD R204, -R208, R205 ;  /* 0x000000cdd0cc7221 */ /* 0x000fe20000000100 */
[----:B------:R-:W-:Y:S01]  /*4da0*/  IADD3 R7, R7, 0x1, RZ ;  /* 0x0000000107077810 */ /* 0x000fe20007ffe0ff */
[----:B------:R-:W-:Y:S01]  /*4db0*/  FADD R203, -R212, R203 ;  /* 0x000000cbd4cb7221 */ /* 0x000fe20000000100 */
[----:B------:R1:W-:Y:S01]  /*4dc0*/  SYNCS.ARRIVE.TRANS64.RED.A1T0 RZ, [R207+URZ], RZ ;  /* 0x000000ffcfff79a7 */ /* 0x0003e2000810043f */
[----:B------:R-:W-:-:S02]  /*4dd0*/  FMUL R205, R204, UR6 ;  /* 0x00000006cccd7c20 */ /* 0x000fc40008400000 */
[----:B------:R-:W-:-:S03]  /*4de0*/  FMUL R206, R203, UR6 ;  /* 0x00000006cbce7c20 */ /* 0x000fc60008400000 */
[----:B------:R-:W-:Y:S02]  /*4df0*/  FSETP.GEU.AND P3, PT, R205, -126, PT ;  /* 0xc2fc0000cd00780b */ /* 0x000fe40003f6e000 */
[----:B------:R-:W-:Y:S02]  /*4e00*/  FSETP.GEU.AND P4, PT, R206, -126, PT ;  /* 0xc2fc0000ce00780b */ /* 0x000fe40003f8e000 */
[----:B-1----:R-:W-:-:S09]  /*4e10*/  SHF.L.U32 R207, R4, 0x1f, RZ ;  /* 0x0000001f04cf7819 */ /* 0x002fd200000006ff */
[----:B------:R-:W-:Y:S02]  /*4e20*/  @!P3 FMUL R205, R205, 0.5 ;  /* 0x3f000000cdcdb820 */ /* 0x000fe40000400000 */
[----:B------:R-:W-:Y:S02]  /*4e30*/  @!P4 FMUL R206, R206, 0.5 ;  /* 0x3f000000cecec820 */ /* 0x000fe40000400000 */
[----:B------:R-:W1:Y:S08]  /*4e40*/  MUFU.EX2 R204, R205 ;  /* 0x000000cd00cc7308 */ /* 0x000e700000000800 */
[----:B------:R-:W2:Y:S01]  /*4e50*/  MUFU.EX2 R203, R206 ;  /* 0x000000ce00cb7308 */ /* 0x000ea20000000800 */
[----:B-1----:R-:W-:Y:S01]  /*4e60*/  @!P3 FMUL R204, R204, R204 ;  /* 0x000000ccccccb220 */ /* 0x002fe20000400000 */
[----:B------:R-:W-:-:S03]  /*4e70*/  ISETP.NE.AND P3, PT, R7, 0x4, PT ;  /* 0x000000040700780c */ /* 0x000fc60003f65270 */
[-C--:B------:R-:W-:Y:S01]  /*4e80*/  FMUL R24, R24, R204.reuse ;  /* 0x000000cc18187220 */ /* 0x080fe20000400000 */
[-C--:B------:R-:W-:Y:S01]  /*4e90*/  FMUL R25, R25, R204.reuse ;  /* 0x000000cc19197220 */ /* 0x080fe20000400000 */
[-C--:B------:R-:W-:Y:S01]  /*4ea0*/  FMUL R28, R28, R204.reuse ;  /* 0x000000cc1c1c7220 */ /* 0x080fe20000400000 */
[-C--:B------:R-:W-:Y:S01]  /*4eb0*/  FMUL R29, R29, R204.reuse ;  /* 0x000000cc1d1d7220 */ /* 0x080fe20000400000 */
[----:B--2---:R-:W-:Y:S01]  /*4ec0*/  @!P4 FMUL R203, R203, R203 ;  /* 0x000000cbcbcbc220 */ /* 0x004fe20000400000 */
[-C--:B------:R-:W-:Y:S01]  /*4ed0*/  FMUL R32, R32, R204.reuse ;  /* 0x000000cc20207220 */ /* 0x080fe20000400000 */
        /* <DEDUP_REMOVED lines=58> */
[----:B------:R-:W-:Y:S01]  /*5280*/  FMUL R149, R149, R204 ;  /* 0x000000cc95957220 */ /* 0x000fe20000400000 */
        /* <DEDUP_REMOVED lines=63> */
[----:B------:R-:W-:-:S07]  /*5680*/  FMUL R151, R151, R203 ;  /* 0x000000cb97977220 */ /* 0x000fce0000400000 */
.L_x_30:
[----:B-1----:R1:W2:Y:S02]  /*5690*/  SYNCS.PHASECHK.TRANS64.TRYWAIT P4, [R210+URZ+0x28000], R207 ;  /* 0x028000cfd20075a7 */ /* 0x0022a4000808017f */
[----:B--2---:R-:W-:Y:S05]  /*56a0*/  @!P4 NANOSLEEP.SYNCS 0x989680 ;  /* 0x009896800000c95d */ /* 0x004fea0003900000 */
[----:B------:R-:W2:Y:S02]  /*56b0*/  @!P4 SYNCS.PHASECHK.TRANS64 P4, [R210+URZ+0x28000], R207 ;  /* 0x028000cfd200c5a7 */ /* 0x000ea4000808007f */
[----:B--2---:R-:W-:Y:S05]  /*56c0*/  @!P4 BRA `(.L_x_30) ;  /* 0xfffffffc00f0c947 */ /* 0x004fea000383ffff */
[----:B------:R-:W-:Y:S01]  /*56d0*/  ULDC UR7, c[0x0][0x604] ;  /* 0x0001810000077ab9 */ /* 0x000fe20000000800 */
[----:B------:R-:W-:Y:S01]  /*56e0*/  R2UR UR6, R199 ;  /* 0x00000000c70672ca */ /* 0x000fe200000e0000 */
[----:B------:R-:W-:Y:S01]  /*56f0*/  FMUL R208, R208, UR7 ;  /* 0x00000007d0d07c20 */ /* 0x000fe20008400000 */
[----:B------:R-:W-:Y:S01]  /*5700*/  FMUL R212, R212, UR7 ;  /* 0x00000007d4d47c20 */ /* 0x000fe20008400000 */
[----:B------:R-:W-:Y:S01]  /*5710*/  UMOV UR11, 0x40000040 ;  /* 0x40000040000b7882 */ /* 0x000fe20000000000 */
[----:B------:R-:W-:Y:S01]  /*5720*/  SEL R7, R7, RZ, P3 ;  /* 0x000000ff07077207 */ /* 0x000fe20001800000 */
[--C-:B------:R-:W-:Y:S01]  /*5730*/  FFMA R152, R152, UR7, -R208.reuse ;  /* 0x0000000798987c23 */ /* 0x100fe200080008d0 */
[--C-:B------:R-:W-:Y:S01]  /*5740*/  FFMA R153, R153, UR7, -R208.reuse ;  /* 0x0000000799997c23 */ /* 0x100fe200080008d0 */
[--C-:B------:R-:W-:Y:S01]  /*5750*/  FFMA R156, R156, UR7, -R208.reuse ;  /* 0x000000079c9c7c23 */ /* 0x100fe200080008d0 */
[----:B------:R-:W-:Y:S01]  /*5760*/  FFMA R157, R157, UR7, -R208 ;  /* 0x000000079d9d7c23 */ /* 0x000fe200080008d0 */
[--C-:B------:R-:W-:Y:S01]  /*5770*/  FFMA R154, R154, UR7, -R212.reuse ;  /* 0x000000079a9a7c23 */ /* 0x100fe200080008d4 */
[----:B------:R-:W-:Y:S01]  /*5780*/  FSETP.GEU.AND P5, PT, R152, -126, PT ;  /* 0xc2fc00009800780b */ /* 0x000fe20003fae000 */
[--C-:B------:R-:W-:Y:S01]  /*5790*/  FFMA R155, R155, UR7, -R212.reuse ;  /* 0x000000079b9b7c23 */ /* 0x100fe200080008d4 */
[----:B------:R-:W-:Y:S01]  /*57a0*/  FSETP.GEU.AND P4, PT, R153, -126, PT ;  /* 0xc2fc00009900780b */ /* 0x000fe20003f8e000 */
[--C-:B------:R-:W-:Y:S01]  /*57b0*/  FFMA R158, R158, UR7, -R212.reuse ;  /* 0x000000079e9e7c23 */ /* 0x100fe200080008d4 */
[----:B------:R-:W-:Y:S01]  /*57c0*/  FSETP.GEU.AND P6, PT, R156, -126, PT ;  /* 0xc2fc00009c00780b */ /* 0x000fe20003fce000 */
[----:B------:R-:W-:Y:S01]  /*57d0*/  FFMA R159, R159, UR7, -R212 ;  /* 0x000000079f9f7c23 */ /* 0x000fe200080008d4 */
[----:B------:R-:W-:Y:S01]  /*57e0*/  ULEA UR6, UR6, UR15, 0xb ;  /* 0x0000000f06067291 */ /* 0x000fe2000f8e583f */
[--C-:B------:R-:W-:Y:S01]  /*57f0*/  FFMA R160, R160, UR7, -R208.reuse ;  /* 0x00000007a0a07c23 */ /* 0x100fe200080008d0 */
[--C-:B------:R-:W-:Y:S01]  /*5800*/  FFMA R161, R161, UR7, -R208.reuse ;  /* 0x00000007a1a17c23 */ /* 0x100fe200080008d0 */
[--C-:B------:R-:W-:Y:S01]  /*5810*/  FFMA R164, R164, UR7, -R208.reuse ;  /* 0x00000007a4a47c23 */ /* 0x100fe200080008d0 */
[----:B------:R-:W-:Y:S01]  /*5820*/  FFMA R165, R165, UR7, -R208 ;  /* 0x00000007a5a57c23 */ /* 0x000fe200080008d0 */
[--C-:B------:R-:W-:Y:S01]  /*5830*/  FFMA R162, R162, UR7, -R212.reuse ;  /* 0x00000007a2a27c23 */ /* 0x100fe200080008d4 */
[--C-:B------:R-:W-:Y:S01]  /*5840*/  FFMA R163, R163, UR7, -R212.reuse ;  /* 0x00000007a3a37c23 */ /* 0x100fe200080008d4 */
[----:B------:R-:W-:Y:S01]  /*5850*/  @!P5 FMUL R152, R152, 0.5 ;  /* 0x3f0000009898d820 */ /* 0x000fe20000400000 */
[----:B------:R-:W-:Y:S01]  /*5860*/  UMOV UR10, UR6 ;  /* 0x00000006000a7c82 */ /* 0x000fe20008000000 */
[----:B------:R-:W-:Y:S01]  /*5870*/  @!P4 FMUL R153, R153, 0.5 ;  /* 0x3f0000009999c820 */ /* 0x000fe20000400000 */
[--C-:B------:R-:W-:Y:S01]  /*5880*/  FFMA R166, R166, UR7, -R212.reuse ;  /* 0x00000007a6a67c23 */ /* 0x100fe200080008d4 */
[----:B-1----:R-:W1:Y:S01]  /*5890*/  MUFU.EX2 R207, R152 ;  /* 0x0000009800cf7308 */ /* 0x002e620000000800 */
[----:B------:R-:W-:Y:S01]  /*58a0*/  @!P6 FMUL R156, R156, 0.5 ;  /* 0x3f0000009c9ce820 */ /* 0x000fe20000400000 */
[----:B------:R-:W-:Y:S01]  /*58b0*/  FFMA R167, R167, UR7, -R212 ;  /* 0x00000007a7a77c23 */ /* 0x000fe200080008d4 */
[----:B------:R-:W-:Y:S01]  /*58c0*/  UIADD3 UR8, UR6, 0x80, URZ ;  /* 0x0000008006087890 */ /* 0x000fe2000fffe03f */
[--C-:B------:R-:W-:Y:S01]  /*58d0*/  FFMA R168, R168, UR7, -R208.reuse ;  /* 0x00000007a8a87c23 */ /* 0x100fe200080008d0 */
[--C-:B------:R-:W-:Y:S01]  /*58e0*/  FFMA R169, R169, UR7, -R208.reuse ;  /* 0x00000007a9a97c23 */ /* 0x100fe200080008d0 */
[--C-:B------:R-:W-:Y:S01]  /*58f0*/  FFMA R172, R172, UR7, -R208.reuse ;  /* 0x00000007acac7c23 */ /* 0x100fe200080008d0 */
[----:B------:R-:W-:Y:S01]  /*5900*/  FFMA R173, R173, UR7, -R208 ;  /* 0x00000007adad7c23 */ /* 0x000fe200080008d0 */
[----:B------:R-:W2:Y:S01]  /*5910*/  MUFU.EX2 R205, R153 ;  /* 0x0000009900cd7308 */ /* 0x000ea20000000800 */
[--C-:B------:R-:W-:Y:S01]  /*5920*/  FFMA R170, R170, UR7, -R212.reuse ;  /* 0x00000007aaaa7c23 */ /* 0x100fe200080008d4 */
[--C-:B------:R-:W-:Y:S01]  /*5930*/  FFMA R174, R174, UR7, -R212.reuse ;  /* 0x00000007aeae7c23 */ /* 0x100fe200080008d4 */
[----:B------:R-:W-:Y:S01]  /*5940*/  FFMA R175, R175, UR7, -R212 ;  /* 0x00000007afaf7c23 */ /* 0x000fe200080008d4 */
[--C-:B------:R-:W-:Y:S01]  /*5950*/  FFMA R176, R176, UR7, -R208.reuse ;  /* 0x00000007b0b07c23 */ /* 0x100fe200080008d0 */
[--C-:B------:R-:W-:Y:S01]  /*5960*/  FFMA R177, R177, UR7, -R208.reuse ;  /* 0x00000007b1b17c23 */ /* 0x100fe200080008d0 */
[--C-:B------:R-:W-:Y:S01]  /*5970*/  FFMA R181, R181, UR7, -R208.reuse ;  /* 0x00000007b5b57c23 */ /* 0x100fe200080008d0 */
[----:B------:R-:W-:Y:S01]  /*5980*/  FFMA R180, R180, UR7, -R208 ;  /* 0x00000007b4b47c23 */ /* 0x000fe200080008d0 */
[----:B------:R-:W3:Y:S01]  /*5990*/  MUFU.EX2 R209, R156 ;  /* 0x0000009c00d17308 */ /* 0x000ee20000000800 */
[----:B-1----:R-:W-:Y:S01]  /*59a0*/  @!P5 FMUL R207, R207, R207 ;  /* 0x000000cfcfcfd220 */ /* 0x002fe20000400000 */
[----:B------:R-:W-:Y:S01]  /*59b0*/  FSETP.GEU.AND P5, PT, R157, -126, PT ;  /* 0xc2fc00009d00780b */ /* 0x000fe20003fae000 */
[--C-:B------:R-:W-:Y:S01]  /*59c0*/  FFMA R178, R178, UR7, -R212.reuse ;  /* 0x00000007b2b27c23 */ /* 0x100fe200080008d4 */
[--C-:B------:R-:W-:Y:S01]  /*59d0*/  FFMA R179, R179, UR7, -R212.reuse ;  /* 0x00000007b3b37c23 */ /* 0x100fe200080008d4 */
[--C-:B------:R-:W-:Y:S01]  /*59e0*/  FFMA R183, R183, UR7, -R212.reuse ;  /* 0x00000007b7b77c23 */ /* 0x100fe200080008d4 */
[----:B------:R-:W-:Y:S01]  /*59f0*/  FFMA R182, R182, UR7, -R212 ;  /* 0x00000007b6b67c23 */ /* 0x000fe200080008d4 */
[----:B------:R-:W-:Y:S01]  /*5a00*/  FFMA R204, R204, R185, R207 ;  /* 0x000000b9cccc7223 */ /* 0x000fe200000000cf */
[----:B------:R-:W-:-:S02]  /*5a10*/  VIADD R199, R199, 0x1 ;  /* 0x00000001c7c77836 */ /* 0x000fc40000000000 */
[----:B--2---:R-:W-:Y:S01]  /*5a20*/  @!P4 FMUL R205, R205, R205 ;  /* 0x000000cdcdcdc220 */ /* 0x004fe20000400000 */
[----:B------:R-:W-:-:S03]  /*5a30*/  FSETP.GEU.AND P4, PT, R154, -126, PT ;  /* 0xc2fc00009a00780b */ /* 0x000fc60003f8e000 */
[----:B------:R-:W-:Y:S01]  /*5a40*/  FADD R204, R204, R205 ;  /* 0x000000cdcccc7221 */ /* 0x000fe20000000000 */
[----:B------:R-:W-:Y:S01]  /*5a50*/  F2FP.BF16.F32.PACK_AB R152, R205, R207 ;  /* 0x000000cfcd98723e */ /* 0x000fe200000010ff */
[----:B------:R-:W-:Y:S01]  /*5a60*/  @!P5 FMUL R157, R157, 0.5 ;  /* 0x3f0000009d9dd820 */ /* 0x000fe20000400000 */
[----:B---3--:R-:W-:Y:S01]  /*5a70*/  @!P6 FMUL R209, R209, R209 ;  /* 0x000000d1d1d1e220 */ /* 0x008fe20000400000 */
[----:B------:R-:W-:Y:S02]  /*5a80*/  FSETP.GEU.AND P6, PT, R155, -126, PT ;  /* 0xc2fc00009b00780b */ /* 0x000fe40003fce000 */
[----:B------:R-:W1:Y:S04]  /*5a90*/  MUFU.EX2 R206, R157 ;  /* 0x0000009d00ce7308 */ /* 0x000e680000000800 */
[----:B------:R-:W-:-:S04]  /*5aa0*/  @!P4 FMUL R154, R154, 0.5 ;  /* 0x3f0000009a9ac820 */ /* 0x000fc80000400000 */
[----:B------:R2:W3:Y:S03]  /*5ab0*/  MUFU.EX2 R210, R154 ;  /* 0x0000009a00d27308 */ /* 0x0004e60000000800 */
[----:B------:R-:W-:-:S05]  /*5ac0*/  @!P6 FMUL R155, R155, 0.5 ;  /* 0x3f0000009b9be820 */ /* 0x000fca0000400000 */
[----:B------:R-:W4:Y:S01]  /*5ad0*/  MUFU.EX2 R213, R155 ;  /* 0x0000009b00d57308 */ /* 0x000f220000000800 */
[----:B-1----:R-:W-:Y:S01]  /*5ae0*/  @!P5 FMUL R206, R206, R206 ;  /* 0x000000cececed220 */ /* 0x002fe20000400000 */
[----:B------:R-:W-:-:S04]  /*5af0*/  FSETP.GEU.AND P5, PT, R158, -126, PT ;  /* 0xc2fc00009e00780b */ /* 0x000fc80003fae000 */
[----:B--2---:R-:W-:Y:S01]  /*5b00*/  F2FP.BF16.F32.PACK_AB R154, R206, R209 ;  /* 0x000000d1ce9a723e */ /* 0x004fe200000010ff */
[----:B------:R-:W-:Y:S01]  /*5b10*/  FADD R209, R204, R209 ;  /* 0x000000d1ccd17221 */ /* 0x000fe20000000000 */
[----:B---3--:R-:W-:Y:S01]  /*5b20*/  @!P4 FMUL R210, R210, R210 ;  /* 0x000000d2d2d2c220 */ /* 0x008fe20000400000 */
[----:B------:R-:W-:Y:S02]  /*5b30*/  FSETP.GEU.AND P4, PT, R159, -126, PT ;  /* 0xc2fc00009f00780b */ /* 0x000fe40003f8e000 */
[----:B------:R-:W-:Y:S01]  /*5b40*/  FADD R206, R209, R206 ;  /* 0x000000ced1ce7221 */ /* 0x000fe20000000000 */
[----:B------:R-:W-:-:S03]  /*5b50*/  FFMA R196, R203, R196, R210 ;  /* 0x000000c4cbc47223 */ /* 0x000fc600000000d2 */
[----:B------:R-:W-:Y:S01]  /*5b60*/  @!P5 FMUL R158, R158, 0.5 ;  /* 0x3f0000009e9ed820 */ /* 0x000fe20000400000 */
[----:B----4-:R-:W-:Y:S01]  /*5b70*/  @!P6 FMUL R213, R213, R213 ;  /* 0x000000d5d5d5e220 */ /* 0x010fe20000400000 */
[----:B------:R-:W-:Y:S02]  /*5b80*/  FSETP.GEU.AND P6, PT, R164, -126, PT ;  /* 0xc2fc0000a400780b */ /* 0x000fe40003fce000 */
[----:B------:R-:W1:Y:S02]  /*5b90*/  MUFU.EX2 R214, R158 ;  /* 0x0000009e00d67308 */ /* 0x000e640000000800 */
[----:B------:R-:W-:Y:S01]  /*5ba0*/  F2FP.BF16.F32.PACK_AB R153, R213, R210 ;  /* 0x000000d2d599723e */ /* 0x000fe200000010ff */
[----:B------:R-:W-:Y:S01]  /*5bb0*/  @!P4 FMUL R159, R159, 0.5 ;  /* 0x3f0000009f9fc820 */ /* 0x000fe20000400000 */
[----:B------:R-:W-:-:S04]  /*5bc0*/  FADD R213, R196, R213 ;  /* 0x000000d5c4d57221 */ /* 0x000fc80000000000 */
[----:B------:R-:W2:Y:S03]  /*5bd0*/  MUFU.EX2 R211, R159 ;  /* 0x0000009f00d37308 */ /* 0x000ea60000000800 */
[----:B------:R-:W-:Y:S01]  /*5be0*/  @!P6 FMUL R164, R164, 0.5 ;  /* 0x3f000000a4a4e820 */ /* 0x000fe20000400000 */
[----:B-1----:R-:W-:Y:S01]  /*5bf0*/  @!P5 FMUL R214, R214, R214 ;  /* 0x000000d6d6d6d220 */ /* 0x002fe20000400000 */
[----:B------:R-:W-:Y:S01]  /*5c00*/  FSETP.GEU.AND P5, PT, R160, -126, PT ;  /* 0xc2fc0000a000780b */ /* 0x000fe20003fae000 */
[----:B--2---:R-:W-:Y:S01]  /*5c10*/  @!P4 FMUL R211, R211, R211 ;  /* 0x000000d3d3d3c220 */ /* 0x004fe20000400000 */
[----:B------:R-:W-:-:S04]  /*5c20*/  FSETP.GEU.AND P4, PT, R161, -126, PT ;  /* 0xc2fc0000a100780b */ /* 0x000fc80003f8e000 */
[----:B------:R-:W-:-:S07]  /*5c30*/  F2FP.BF16.F32.PACK_AB R155, R211, R214 ;  /* 0x000000d6d39b723e */ /* 0x000fce00000010ff */
[----:B------:R-:W-:Y:S01]  /*5c40*/  @!P5 FMUL R160, R160, 0.5 ;  /* 0x3f000000a0a0d820 */ /* 0x000fe20000400000 */
[----:B------:R-:W-:Y:S01]  /*5c50*/  FADD R214, R213, R214 ;  /* 0x000000d6d5d67221 */ /* 0x000fe20000000000 */
[----:B------:R-:W-:-:S03]  /*5c60*/  WARPGROUP.ARRIVE ;  /* 0x00000000000079c5 */ /* 0x000fc60000000000 */
[----:B------:R-:W-:Y:S01]  /*5c70*/  FADD R214, R214, R211 ;  /* 0x000000d3d6d67221 */ /* 0x000fe20000000000 */
[----:B------:R-:W-:Y:S02]  /*5c80*/  @!P4 FMUL R161, R161, 0.5 ;  /* 0x3f000000a1a1c820 */ /* 0x000fe40000400000 */
[----:B------:R-:W-:Y:S01]  /*5c90*/  HGMMA.64x256x16.F32.BF16 R24, R152, gdesc[UR8].tnspB, R24, gsb0 ;  /* 0x43e0000898187df0 */ /* 0x000fe20008001818 */
[----:B------:R-:W-:Y:S01]  /*5ca0*/  UMOV UR10, UR8 ;  /* 0x00000008000a7c82 */ /* 0x000fe20008000000 */
[----:B------:R-:W-:Y:S01]  /*5cb0*/  UMOV UR11, 0x40000040 ;  /* 0x40000040000b7882 */ /* 0x000fe20000000000 */
[----:B------:R-:W-:Y:S02]  /*5cc0*/  UIADD3 UR8, UR6, 0x100, URZ ;  /* 0x0000010006087890 */ /* 0x000fe4000fffe03f */
[----:B------:R-:W-:Y:S01]  /*5cd0*/  UIADD3 UR6, UR6, 0x180, URZ ;  /* 0x0000018006067890 */ /* 0x000fe2000fffe03f */
[----:B------:R-:W-:Y:S02]  /*5ce0*/  WARPGROUP.DEPBAR.LE gsb0, 0x0 ;  /* 0x00008000000079c5 */ /* 0x000fe40000010000 */
[----:B------:R-:W1:Y:S08]  /*5cf0*/  MUFU.EX2 R153, R160 ;  /* 0x000000a000997308 */ /* 0x000e700000000800 */
[----:B------:R2:W3:Y:S08]  /*5d00*/  MUFU.EX2 R152, R161 ;  /* 0x000000a100987308 */ /* 0x0004f00000000800 */
[----:B------:R-:W4:Y:S01]  /*5d10*/  MUFU.EX2 R155, R164 ;  /* 0x000000a4009b7308 */ /* 0x000f220000000800 */
[----:B-1----:R-:W-:Y:S01]  /*5d20*/  @!P5 FMUL R153, R153, R153 ;  /* 0x000000999999d220 */ /* 0x002fe20000400000 */
[----:B------:R-:W-:Y:S01]  /*5d30*/  FSETP.GEU.AND P5, PT, R165, -126, PT ;  /* 0xc2fc0000a500780b */ /* 0x000fe20003fae000 */
[----:B--2---:R-:W-:Y:S01]  /*5d40*/  FFMA R161, R171, UR7, -R212 ;  /* 0x00000007aba17c23 */ /* 0x004fe200080008d4 */
[----:B------:R-:W-:Y:S01]  /*5d50*/  UMOV UR7, 0x40000040 ;  /* 0x4000004000077882 */ /* 0x000fe20000000000 */
[----:B---3--:R-:W-:Y:S01]  /*5d60*/  @!P4 FMUL R152, R152, R152 ;  /* 0x000000989898c220 */ /* 0x008fe20000400000 */
[----:B------:R-:W-:-:S04]  /*5d70*/  FSETP.GEU.AND P4, PT, R162, -126, PT ;  /* 0xc2fc0000a200780b */ /* 0x000fc80003f8e000 */
[----:B------:R-:W-:-:S05]  /*5d80*/  F2FP.BF16.F32.PACK_AB R156, R152, R153 ;  /* 0x00000099989c723e */ /* 0x000fca00000010ff */
[----:B------:R-:W-:Y:S01]  /*5d90*/  @!P5 FMUL R165, R165, 0.5 ;  /* 0x3f000000a5a5d820 */ /* 0x000fe20000400000 */
[----:B------:R-:W-:Y:S01]  /*5da0*/  FADD R153, R206, R153 ;  /* 0x00000099ce997221 */ /* 0x000fe20000000000 */
[----:B----4-:R-:W-:Y:S01]  /*5db0*/  @!P6 FMUL R155, R155, R155 ;  /* 0x0000009b9b9be220 */ /* 0x010fe20000400000 */
[----:B------:R-:W-:Y:S01]  /*5dc0*/  FSETP.GEU.AND P6, PT, R163, -126, PT ;  /* 0xc2fc0000a300780b */ /* 0x000fe20003fce000 */
[----:B------:R-:W1:Y:S01]  /*5dd0*/  MUFU.EX2 R154, R165 ;  /* 0x000000a5009a7308 */ /* 0x000e620000000800 */
[----:B------:R-:W-:Y:S01]  /*5de0*/  FADD R152, R153, R152 ;  /* 0x0000009899987221 */ /* 0x000fe20000000000 */
[----:B------:R-:W-:-:S06]  /*5df0*/  @!P4 FMUL R162, R162, 0.5 ;  /* 0x3f000000a2a2c820 */ /* 0x000fcc0000400000 */
[----:B------:R-:W2:Y:S04]  /*5e00*/  MUFU.EX2 R215, R162 ;  /* 0x000000a200d77308 */ /* 0x000ea80000000800 */
[----:B------:R-:W-:-:S04]  /*5e10*/  @!P6 FMUL R163, R163, 0.5 ;  /* 0x3f000000a3a3e820 */ /* 0x000fc80000400000 */
[----:B------:R-:W3:Y:S01]  /*5e20*/  MUFU.EX2 R218, R163 ;  /* 0x000000a300da7308 */ /* 0x000ee20000000800 */
[----:B-1----:R-:W-:Y:S01]  /*5e30*/  @!P5 FMUL R154, R154, R154 ;  /* 0x0000009a9a9ad220 */ /* 0x002fe20000400000 */
[----:B------:R-:W-:-:S04]  /*5e40*/  FSETP.GEU.AND P5, PT, R166, -126, PT ;  /* 0xc2fc0000a600780b */ /* 0x000fc80003fae000 */
[----:B------:R-:W-:Y:S01]  /*5e50*/  F2FP.BF16.F32.PACK_AB R158, R154, R155 ;  /* 0x0000009b9a9e723e */ /* 0x000fe200000010ff */
[----:B------:R-:W-:Y:S01]  /*5e60*/  FADD R155, R152, R155 ;  /* 0x0000009b989b7221 */ /* 0x000fe20000000000 */
[----:B------:R-:W-:Y:S01]  /*5e70*/  LEA R152, R7, R198, 0x3 ;  /* 0x000000c607987211 */ /* 0x000fe200078e18ff */
[----:B--2---:R-:W-:Y:S01]  /*5e80*/  @!P4 FMUL R215, R215, R215 ;  /* 0x000000d7d7d7c220 */ /* 0x004fe20000400000 */
[----:B------:R-:W-:Y:S01]  /*5e90*/  FSETP.GEU.AND P4, PT, R167, -126, PT ;  /* 0xc2fc0000a700780b */ /* 0x000fe20003f8e000 */
[----:B------:R-:W-:Y:S01]  /*5ea0*/  FADD R154, R155, R154 ;  /* 0x0000009a9b9a7221 */ /* 0x000fe20000000000 */
[----:B------:R-:W-:Y:S02]  /*5eb0*/  IADD3 R7, R7, 0x1, RZ ;  /* 0x0000000107077810 */ /* 0x000fe40007ffe0ff */
[----:B------:R-:W-:Y:S01]  /*5ec0*/  PRMT R152, RZ, 0x654, R152 ;  /* 0x00000654ff987816 */ /* 0x000fe20000000098 */
[----:B------:R-:W-:Y:S01]  /*5ed0*/  @!P5 FMUL R166, R166, 0.5 ;  /* 0x3f000000a6a6d820 */ /* 0x000fe20000400000 */
[C---:B------:R-:W-:Y:S01]  /*5ee0*/  ISETP.NE.AND P3, PT, R7.reuse, 0x4, PT ;  /* 0x000000040700780c */ /* 0x040fe20003f65270 */
[----:B---3--:R-:W-:Y:S01]  /*5ef0*/  @!P6 FMUL R218, R218, R218 ;  /* 0x000000dadadae220 */ /* 0x008fe20000400000 */
[----:B------:R-:W-:Y:S01]  /*5f00*/  FSETP.GEU.AND P6, PT, R172, -126, PT ;  /* 0xc2fc0000ac00780b */ /* 0x000fe20003fce000 */
[----:B------:R-:W1:Y:S01]  /*5f10*/  MUFU.EX2 R217, R166 ;  /* 0x000000a600d97308 */ /* 0x000e620000000800 */
[----:B------:R-:W-:-:S02]  /*5f20*/  SEL R7, R7, RZ, P3 ;  /* 0x000000ff07077207 */ /* 0x000fc40001800000 */
[----:B------:R-:W-:Y:S01]  /*5f30*/  F2FP.BF16.F32.PACK_AB R157, R218, R215 ;  /* 0x000000d7da9d723e */ /* 0x000fe200000010ff */
[----:B------:R-:W-:Y:S01]  /*5f40*/  @!P4 FMUL R167, R167, 0.5 ;  /* 0x3f000000a7a7c820 */ /* 0x000fe20000400000 */
[----:B------:R-:W-:-:S03]  /*5f50*/  FADD R215, R214, R215 ;  /* 0x000000d7d6d77221 */ /* 0x000fc60000000000 */
[----:B------:R-:W2:Y:S01]  /*5f60*/  MUFU.EX2 R216, R167 ;  /* 0x000000a700d87308 */ /* 0x000ea20000000800 */
[----:B------:R-:W-:-:S03]  /*5f70*/  FADD R218, R215, R218 ;  /* 0x000000dad7da7221 */ /* 0x000fc60000000000 */
        /* <DEDUP_REMOVED lines=14> */
[----:B------:R-:W-:Y:S02]  /*6060*/  WARPGROUP.DEPBAR.LE gsb0, 0x0 ;  /* 0x00008000000079c5 */ /* 0x000fe40000010000 */
[----:B------:R-:W1:Y:S08]  /*6070*/  MUFU.EX2 R157, R168 ;  /* 0x000000a8009d7308 */ /* 0x000e700000000800 */
[----:B------:R-:W2:Y:S08]  /*6080*/  MUFU.EX2 R156, R169 ;  /* 0x000000a9009c7308 */ /* 0x000eb00000000800 */
[----:B------:R-:W3:Y:S01]  /*6090*/  MUFU.EX2 R159, R172 ;  /* 0x000000ac009f7308 */ /* 0x000ee20000000800 */
[----:B-1----:R-:W-:Y:S01]  /*60a0*/  @!P5 FMUL R157, R157, R157 ;  /* 0x0000009d9d9dd220 */ /* 0x002fe20000400000 */
[----:B------:R-:W-:Y:S01]  /*60b0*/  FSETP.GEU.AND P5, PT, R173, -126, PT ;  /* 0xc2fc0000ad00780b */ /* 0x000fe20003fae000 */
[----:B--2---:R-:W-:Y:S01]  /*60c0*/  @!P4 FMUL R156, R156, R156 ;  /* 0x0000009c9c9cc220 */ /* 0x004fe20000400000 */
[----:B------:R-:W-:-:S04]  /*60d0*/  FSETP.GEU.AND P4, PT, R170, -126, PT ;  /* 0xc2fc0000aa00780b */ /* 0x000fc80003f8e000 */
[----:B------:R-:W-:-:S07]  /*60e0*/  F2FP.BF16.F32.PACK_AB R160, R156, R157 ;  /* 0x0000009d9ca0723e */ /* 0x000fce00000010ff */
[----:B------:R-:W-:Y:S01]  /*60f0*/  @!P5 FMUL R173, R173, 0.5 ;  /* 0x3f000000adadd820 */ /* 0x000fe20000400000 */
[----:B------:R-:W-:Y:S01]  /*6100*/  FADD R157, R154, R157 ;  /* 0x0000009d9a9d7221 */ /* 0x000fe20000000000 */
[----:B---3--:R-:W-:Y:S01]  /*6110*/  @!P6 FMUL R159, R159, R159 ;  /* 0x0000009f9f9fe220 */ /* 0x008fe20000400000 */
        /* <DEDUP_REMOVED lines=11> */
[----:B--2---:R-:W-:Y:S01]  /*61d0*/  @!P4 FMUL R168, R168, R168 ;  /* 0x000000a8a8a8c220 */ /* 0x004fe20000400000 */
[----:B------:R-:W-:Y:S02]  /*61e0*/  FSETP.GEU.AND P4, PT, R175, -126, PT ;  /* 0xc2fc0000af00780b */ /* 0x000fe40003f8e000 */
[----:B------:R-:W-:-:S04]  /*61f0*/  FADD R159, R159, R158 ;  /* 0x0000009e9f9f7221 */ /* 0x000fc80000000000 */
[----:B------:R-:W-:Y:S01]  /*6200*/  @!P5 FMUL R174, R174, 0.5 ;  /* 0x3f000000aeaed820 */ /* 0x000fe20000400000 */
[----:B---3--:R-:W-:Y:S01]  /*6210*/  @!P6 FMUL R171, R171, R171 ;  /* 0x000000abababe220 */ /* 0x008fe20000400000 */
[----:B------:R-:W-:Y:S02]  /*6220*/  FSETP.GEU.AND P6, PT, R181, -126, PT ;  /* 0xc2fc0000b500780b */ /* 0x000fe40003fce000 */
[----:B------:R-:W1:Y:S02]  /*6230*/  MUFU.EX2 R170, R174 ;  /* 0x000000ae00aa7308 */ /* 0x000e640000000800 */
[----:B------:R-:W-:Y:S01]  /*6240*/  F2FP.BF16.F32.PACK_AB R161, R171, R168 ;  /* 0x000000a8aba1723e */ /* 0x000fe200000010ff */
[----:B------:R-:W-:Y:S01]  /*6250*/  @!P4 FMUL R175, R175, 0.5 ;  /* 0x3f000000afafc820 */ /* 0x000fe20000400000 */
[----:B------:R-:W-:-:S04]  /*6260*/  FADD R168, R217, R168 ;  /* 0x000000a8d9a87221 */ /* 0x000fc80000000000 */
[----:B------:R-:W2:Y:S01]  /*6270*/  MUFU.EX2 R169, R175 ;  /* 0x000000af00a97308 */ /* 0x000ea20000000800 */
[----:B------:R-:W-:Y:S02]  /*6280*/  FADD R171, R168, R171 ;  /* 0x000000aba8ab7221 */ /* 0x000fe40000000000 */
        /* <DEDUP_REMOVED lines=11> */
[----:B------:R-:W-:Y:S03]  /*6340*/  HGMMA.64x256x16.F32.BF16 R24, R160, gdesc[UR8].tnspB, R24, gsb0 ;  /* 0x43e00008a0187df0 */ /* 0x000fe60008001818 */
        /* <DEDUP_REMOVED lines=25> */
[----:B------:R-:W-:Y:S01]  /*64e0*/  FADD R185, R163, R160 ;  /* 0x000000a0a3b97221 */ /* 0x000fe20000000000 */
[----:B------:R-:W-:-:S03]  /*64f0*/  FADD R170, R170, R173 ;  /* 0x000000adaaaa7221 */ /* 0x000fc60000000000 */
[----:B------:R-:W-:Y:S01]  /*6500*/  @!P5 FMUL R183, R183, 0.5 ;  /* 0x3f000000b7b7d820 */ /* 0x000fe20000400000 */
[----:B---3--:R-:W-:-:S03]  /*6510*/  @!P6 FMUL R172, R172, R172 ;  /* 0x000000acacace220 */ /* 0x008fc60000400000 */
[----:B------:R-:W1:Y:S01]  /*6520*/  MUFU.EX2 R174, R183 ;  /* 0x000000b700ae7308 */ /* 0x000e620000000800 */
[----:B------:R-:W-:Y:S01]  /*6530*/  FADD R170, R170, R172 ;  /* 0x000000acaaaa7221 */ /* 0x000fe20000000000 */
[----:B------:R-:W-:Y:S01]  /*6540*/  F2FP.BF16.F32.PACK_AB R165, R172, R173 ;  /* 0x000000adaca5723e */ /* 0x000fe200000010ff */
[----:B------:R-:W-:-:S05]  /*6550*/  @!P4 FMUL R182, R182, 0.5 ;  /* 0x3f000000b6b6c820 */ /* 0x000fca0000400000 */
[----:B------:R-:W2:Y:S01]  /*6560*/  MUFU.EX2 R175, R182 ;  /* 0x000000b600af7308 */ /* 0x000ea20000000800 */
[----:B-1----:R-:W-:Y:S01]  /*6570*/  @!P5 FMUL R174, R174, R174 ;  /* 0x000000aeaeaed220 */ /* 0x002fe20000400000 */
[----:B--2---:R-:W-:Y:S01]  /*6580*/  @!P4 FMUL R175, R175, R175 ;  /* 0x000000afafafc220 */ /* 0x004fe20000400000 */
[----:B------:R-:W-:-:S03]  /*6590*/  ISETP.NE.AND P4, PT, R199, 0x4, PT ;  /* 0x00000004c700780c */ /* 0x000fc60003f85270 */
[----:B------:R-:W-:Y:S01]  /*65a0*/  FADD R170, R170, R175 ;  /* 0x000000afaaaa7221 */ /* 0x000fe20000000000 */
[----:B------:R-:W-:Y:S02]  /*65b0*/  F2FP.BF16.F32.PACK_AB R167, R174, R175 ;  /* 0x000000afaea7723e */ /* 0x000fe400000010ff */
[----:B------:R-:W-:Y:S01]  /*65c0*/  SEL R153, RZ, 0x1, P4 ;  /* 0x00000001ff997807 */ /* 0x000fe20002000000 */
[----:B------:R-:W-:Y:S01]  /*65d0*/  FADD R196, R170, R174 ;  /* 0x000000aeaac47221 */ /* 0x000fe20000000000 */
[----:B------:R-:W-:Y:S01]  /*65e0*/  WARPGROUP.ARRIVE ;  /* 0x00000000000079c5 */ /* 0x000fe20000000000 */
[----:B------:R-:W-:Y:S02]  /*65f0*/  SEL R199, R199, RZ, P4 ;  /* 0x000000ffc7c77207 */ /* 0x000fe40002000000 */
[----:B------:R-:W-:-:S03]  /*6600*/  LOP3.LUT R4, R4, R153, RZ, 0x3c, !PT ;  /* 0x0000009904047212 */ /* 0x000fc600078e3cff */
[----:B------:R-:W-:Y:S03]  /*6610*/  HGMMA.64x256x16.F32.BF16 R24, R164, gdesc[UR4].tnspB, R24, gsb0 ;  /* 0x43e00004a4187df0 */ /* 0x000fe60008001818 */
[----:B------:R-:W-:Y:S02]  /*6620*/  WARPGROUP.DEPBAR.LE gsb0, 0x0 ;  /* 0x00008000000079c5 */ /* 0x000fe40000010000 */
[----:B------:R1:W-:Y:S01]  /*6630*/  SYNCS.ARRIVE.TRANS64.RED.A1T0 RZ, [R152+URZ], RZ ;  /* 0x000000ff98ff79a7 */ /* 0x0003e2000810043f */
[----:B------:R-:W-:Y:S05]  /*6640*/  @P2 BRA `(.L_x_31) ;  /* 0x0000000000ec2947 */ /* 0x000fea0003800000 */
[----:B------:R-:W-:Y:S01]  /*6650*/  ISETP.LT.OR P2, PT, R17, 0x1, !P0 ;  /* 0x000000011100780c */ /* 0x000fe20004741670 */
[----:B------:R-:W-:-:S12]  /*6660*/  BSSY B0, `(.L_x_32) ;  /* 0x0000038000007945 */ /* 0x000fd80003800000 */
[----:B------:R-:W-:Y:S05]  /*6670*/  @P2 BRA `(.L_x_33) ;  /* 0x0000000000d82947 */ /* 0x000fea0003800000 */
[----:B------:R-:W-:Y:S02]  /*6680*/  ISETP.NE.AND P3, PT, R22, RZ, PT ;  /* 0x000000ff1600720c */ /* 0x000fe40003f65270 */
[----:B-1----:R-:W-:Y:S02]  /*6690*/  LEA R152, R5, R2, 0x3 ;  /* 0x0000000205987211 */ /* 0x002fe400078e18ff */
[----:B------:R-:W-:-:S09]  /*66a0*/  SHF.L.U32 R153, R6, 0x1f, RZ ;  /* 0x0000001f06997819 */ /* 0x000fd200000006ff */
.L_x_34:
        /* <DEDUP_REMOVED lines=10> */
.L_x_35:
        /* <DEDUP_REMOVED lines=17> */
[----:B------:R-:W-:Y:S01]  /*6860*/  UIADD3 UR33, UR33, 0x28000, URZ ;  /* 0x0002800021217890 */ /* 0x000fe2000fffe03f */
[----:B------:R-:W-:Y:S01]  /*6870*/  VIADD R23, R23, 0x1 ;  /* 0x0000000117177836 */ /* 0x000fe20000000000 */
[----:B------:R-:W-:Y:S01]  /*6880*/  UIADD3 UR32, UR8, 0x8000, URZ ;  /* 0x0000800008207890 */ /* 0x000fe2000fffe03f */
[----:B------:R-:W-:Y:S01]  /*6890*/  ISETP.NE.AND P2, PT, R5, 0x4, PT ;  /* 0x000000040500780c */ /* 0x000fe20003f45270 */
[----:B------:R-:W-:-:S02]  /*68a0*/  UIADD3 UR24, UR8, 0xa000, URZ ;  /* 0x0000a00008187890 */ /* 0x000fc4000fffe03f */
        /* <DEDUP_REMOVED lines=18> */
[----:B--2---:R-:W-:-:S03]  /*69d0*/  NOP ;  /* 0x0000000000007918 */ /* 0x004fc60000000000 */
.L_x_33:
[----:B------:R-:W-:Y:S05]  /*69e0*/  BSYNC B0 ;  /* 0x0000000000007941 */ /* 0x000fea0003800000 */
.L_x_32:
[----:B------:R-:W-:-:S07]  /*69f0*/  IADD3 R17, R17, -0x1, RZ ;  /* 0xffffffff11117810 */ /* 0x000fce0007ffe0ff */
.L_x_31:
[----:B------:R-:W-:Y:S02]  /*6a00*/  IADD3 R197, R197, 0x40, RZ ;  /* 0x00000040c5c57810 */ /* 0x000fe40007ffe0ff */
[----:B------:R-:W-:Y:S02]  /*6a10*/  MOV R205, R201 ;  /* 0x000000c900cd7202 */ /* 0x000fe40000000f00 */
[----:B------:R-:W-:Y:S01]  /*6a20*/  MOV R203, R200 ;  /* 0x000000c800cb7202 */ /* 0x000fe20000000f00 */
[----:B------:R-:W-:Y:S06]  /*6a30*/  @P1 BRA `(.L_x_36) ;  /* 0xffffffd400181947 */ /* 0x000fec000383ffff */
.L_x_24:
[----:B------:R-:W-:-:S13]  /*6a40*/  ISETP.GE.AND P1, PT, R202, 0x1, PT ;  /* 0x00000001ca00780c */ /* 0x000fda0003f26270 */
[----:B------:R-:W-:Y:S05]  /*6a50*/  @!P1 BRA `(.L_x_37) ;  /* 0x00000030009c9947 */ /* 0x000fea0003800000 */
[----:B------:R-:W-:Y:S02]  /*6a60*/  MOV R206, R201 ;  /* 0x000000c900ce7202 */ /* 0x000fe40000000f00 */
[----:B------:R-:W-:Y:S02]  /*6a70*/  MOV R204, R200 ;  /* 0x000000c800cc7202 */ /* 0x000fe40000000f00 */
[----:B------:R-:W-:-:S07]  /*6a80*/  LOP3.LUT R205, R16, 0x1f, RZ, 0xc0, !PT ;  /* 0x0000001f10cd7812 */ /* 0x000fce00078ec0ff */
.L_x_51:
[----:B------:R-:W-:Y:S01]  /*6a90*/  IMAD R153, R199, 0x8, R2 ;  /* 0x00000008c7997824 */ /* 0x000fe200078e0202 */
[----:B-1----:R-:W-:-:S07]  /*6aa0*/  SHF.L.U32 R152, R4, 0x1f, RZ ;  /* 0x0000001f04987819 */ /* 0x002fce00000006ff */
.L_x_38:
[----:B-1----:R1:W2:Y:S02]  /*6ab0*/  SYNCS.PHASECHK.TRANS64.TRYWAIT P1, [R153+URZ+0x28000], R152 ;  /* 0x02800098990075a7 */ /* 0x0022a4000802017f */
[----:B--2---:R-:W-:Y:S05]  /*6ac0*/  @!P1 NANOSLEEP.SYNCS 0x989680 ;  /* 0x009896800000995d */ /* 0x004fea0003900000 */
[----:B------:R-:W2:Y:S02]  /*6ad0*/  @!P1 SYNCS.PHASECHK.TRANS64 P1, [R153+URZ+0x28000], R152 ;  /* 0x02800098990095a7 */ /* 0x000ea4000802007f */
[----:B--2---:R-:W-:Y:S05]  /*6ae0*/  @!P1 BRA `(.L_x_38) ;  /* 0xfffffffc00f09947 */ /* 0x004fea000383ffff */
[----:B------:R-:W-:Y:S05]  /*6af0*/  WARPSYNC.ALL ;  /* 0x0000000000007948 */ /* 0x000fea0003800000 */
[----:B------:R-:W-:Y:S01]  /*6b00*/  LEA R200, R199, UR14, 0xb ;  /* 0x0000000ec7c87c11 */ /* 0x000fe2000f8e58ff */
[----:B-1----:R-:W-:Y:S01]  /*6b10*/  WARPGROUP.ARRIVE ;  /* 0x00000000000079c5 */ /* 0x002fe20000000000 */
[----:B------:R-:W-:Y:S02]  /*6b20*/  MOV R201, 0x40000040 ;  /* 0x4000004000c97802 */ /* 0x000fe40000000f00 */
[----:B------:R-:W-:Y:S02]  /*6b30*/  R2UR UR10, R200 ;  /* 0x00000000c80a72ca */ /* 0x000fe400000e0000 */
[----:B------:R-:W-:-:S02]  /*6b40*/  R2UR UR11, R201 ;  /* 0x00000000c90b72ca */ /* 0x000fc400000e0000 */
[----:B------:R-:W-:Y:S02]  /*6b50*/  R2UR UR8, R194 ;  /* 0x00000000c20872ca */ /* 0x000fe400000e0000 */
[----:B------:R-:W-:Y:S02]  /*6b60*/  R2UR UR9, R195 ;  /* 0x00000000c30972ca */ /* 0x000fe400000e0000 */
[----:B------:R-:W-:Y:S02]  /*6b70*/  IADD3 R208, R200, 0x2, RZ ;  /* 0x00000002c8d07810 */ /* 0x000fe40007ffe0ff */
[----:B------:R-:W-:Y:S02]  /*6b80*/  MOV R209, 0x40000040 ;  /* 0x4000004000d17802 */ /* 0x000fe40000000f00 */
[----:B------:R-:W-:Y:S02]  /*6b90*/  MOV R201, 0x40000040 ;  /* 0x4000004000c97802 */ /* 0x000fe40000000f00 */
[----:B------:R-:W-:-:S02]  /*6ba0*/  ISETP.NE.AND P1, PT, R184, RZ, PT ;  /* 0x000000ffb800720c */ /* 0x000fc40003f25270 */
[----:B------:R-:W-:-:S03]  /*6bb0*/  R2UR UR7, R201 ;  /* 0x00000000c90772ca */ /* 0x000fc600000e0000 */
[----:B------:R-:W-:Y:S01]  /*6bc0*/  HGMMA.64x64x16.F32.BF16 R152, gdesc[UR8], RZ, !UPT, gsb0 ;  /* 0x00e00000089879f0 */ /* 0x000fe2000c0018ff */
[----:B------:R-:W-:Y:S02]  /*6bd0*/  R2UR UR10, R208 ;  /* 0x00000000d00a72ca */ /* 0x000fe400000e0000 */
[----:B------:R-:W-:Y:S02]  /*6be0*/  R2UR UR11, R209 ;  /* 0x00000000d10b72ca */ /* 0x000fe400000e0000 */
[----:B------:R-:W-:Y:S02]  /*6bf0*/  R2UR UR8, R192 ;  /* 0x00000000c00872ca */ /* 0x000fe400000e0000 */
[----:B------:R-:W-:Y:S02]  /*6c00*/  R2UR UR9, R193 ;  /* 0x00000000c10972ca */ /* 0x000fe400000e0000 */
[----:B------:R-:W-:Y:S02]  /*6c10*/  IADD3 R208, R200, 0x4, RZ ;  /* 0x00000004c8d07810 */ /* 0x000fe40007ffe0ff */
[----:B------:R-:W-:Y:S01]  /*6c20*/  MOV R209, 0x40000040 ;  /* 0x4000004000d17802 */ /* 0x000fe20000000f00 */
[----:B------:R-:W-:-:S02]  /*6c30*/  WARPGROUP.DEPBAR.LE gsb0, 0x0 ;  /* 0x00008000000079c5 */ /* 0x000fc40000010000 */
[----:B------:R-:W-:-:S06]  /*6c40*/  WARPGROUP.ARRIVE ;  /* 0x00000000000079c5 */ /* 0x000fcc0000000000 */
[----:B------:R-:W-:Y:S01]  /*6c50*/  HGMMA.64x64x16.F32.BF16 R152, gdesc[UR8], R152, gsb0 ;  /* 0x00e00000089879f0 */ /* 0x000fe20008001898 */
[----:B------:R-:W-:Y:S02]  /*6c60*/  R2UR UR10, R208 ;  /* 0x00000000d00a72ca */ /* 0x000fe400000e0000 */
[----:B------:R-:W-:Y:S01]  /*6c70*/  R2UR UR11, R209 ;  /* 0x00000000d10b72ca */ /* 0x000fe200000e0000 */
[----:B------:R-:W-:Y:S01]  /*6c80*/  IMAD.MOV.U32 R209, RZ, RZ, 0x40000040 ;  /* 0x40000040ffd17424 */ /* 0x000fe200078e00ff */
[----:B------:R-:W-:Y:S02]  /*6c90*/  R2UR UR8, R190 ;  /* 0x00000000be0872ca */ /* 0x000fe400000e0000 */
[----:B------:R-:W-:Y:S02]  /*6ca0*/  R2UR UR9, R191 ;  /* 0x00000000bf0972ca */ /* 0x000fe400000e0000 */
[----:B------:R-:W-:Y:S01]  /*6cb0*/  IADD3 R208, R200, 0x6, RZ ;  /* 0x00000006c8d07810 */ /* 0x000fe20007ffe0ff */
[----:B------:R-:W-:-:S02]  /*6cc0*/  WARPGROUP.DEPBAR.LE gsb0, 0x0 ;  /* 0x00008000000079c5 */ /* 0x000fc40000010000 */
[----:B------:R-:W-:-:S08]  /*6cd0*/  WARPGROUP.ARRIVE ;  /* 0x00000000000079c5 */ /* 0x000fd00000000000 */
[----:B------:R-:W-:Y:S01]  /*6ce0*/  HGMMA.64x64x16.F32.BF16 R152, gdesc[UR8], R152, gsb0 ;  /* 0x00e00000089879f0 */ /* 0x000fe20008001898 */
        /* <DEDUP_REMOVED lines=27> */
[----:B------:R-:W-:Y:S01]  /*6ea0*/  R2UR UR10, R208 ;  /* 0x00000000d00a72ca */ /* 0x000fe200000e0000 */
[----:B------:R-:W-:Y:S01]  /*6eb0*/  VIADD R208, R200, 0x206 ;  /* 0x00000206c8d07836 */ /* 0x000fe20000000000 */
[----:B------:R-:W-:Y:S02]  /*6ec0*/  R2UR UR11, R209 ;  /* 0x00000000d10b72ca */ /* 0x000fe400000e0000 */
[----:B------:R-:W-:Y:S02]  /*6ed0*/  R2UR UR8, R10 ;  /* 0x000000000a0872ca */ /* 0x000fe400000e0000 */
[----:B------:R-:W-:Y:S02]  /*6ee0*/  R2UR UR9, R11 ;  /* 0x000000000b0972ca */ /* 0x000fe400000e0000 */
[----:B------:R-:W-:Y:S01]  /*6ef0*/  MOV R209, 0x40000040 ;  /* 0x4000004000d17802 */ /* 0x000fe20000000f00 */
        /* <DEDUP_REMOVED lines=35> */
[----:B------:R-:W-:-:S02]  /*7130*/  MOV R209, 0x40000040 ;  /* 0x4000004000d17802 */ /* 0x000fc40000000f00 */
[----:B------:R-:W-:Y:S02]  /*7140*/  R2UR UR58, R208 ;  /* 0x00000000d03a72ca */ /* 0x000fe400000e0000 */
[----:B------:R-:W-:Y:S02]  /*7150*/  R2UR UR59, R209 ;  /* 0x00000000d13b72ca */ /* 0x000fe400000e0000 */
[----:B------:R-:W-:Y:S02]  /*7160*/  IADD3 R208, R200, 0x600, RZ ;  /* 0x00000600c8d07810 */ /* 0x000fe40007ffe0ff */
[----:B------:R-:W-:Y:S02]  /*7170*/  MOV R209, 0x40000040 ;  /* 0x4000004000d17802 */ /* 0x000fe40000000f00 */
[----:B------:R-:W-:Y:S02]  /*7180*/  R2UR UR54, R208 ;  /* 0x00000000d03672ca */ /* 0x000fe400000e0000 */
[----:B------:R-:W-:-:S02]  /*7190*/  R2UR UR55, R209 ;  /* 0x00000000d13772ca */ /* 0x000fc400000e0000 */
[----:B------:R-:W-:Y:S02]  /*71a0*/  IADD3 R208, R200, 0x602, RZ ;  /* 0x00000602c8d07810 */ /* 0x000fe40007ffe0ff */
[----:B------:R-:W-:Y:S02]  /*71b0*/  MOV R209, 0x40000040 ;  /* 0x4000004000d17802 */ /* 0x000fe40000000f00 */
[----:B------:R-:W-:Y:S01]  /*71c0*/  R2UR UR50, R208 ;  /* 0x00000000d03272ca */ /* 0x000fe200000e0000 */
[----:B------:R-:W-:Y:S01]  /*71d0*/  VIADD R208, R200, 0x604 ;  /* 0x00000604c8d07836 */ /* 0x000fe20000000000 */
[----:B------:R-:W-:Y:S02]  /*71e0*/  R2UR UR51, R209 ;  /* 0x00000000d13372ca */ /* 0x000fe400000e0000 */
[----:B------:R-:W-:Y:S02]  /*71f0*/  MOV R209, 0x40000040 ;  /* 0x4000004000d17802 */ /* 0x000fe40000000f00 */
[----:B------:R-:W-:-:S02]  /*7200*/  R2UR UR46, R208 ;  /* 0x00000000d02e72ca */ /* 0x000fc400000e0000 */
[----:B------:R-:W-:Y:S02]  /*7210*/  R2UR UR47, R209 ;  /* 0x00000000d12f72ca */ /* 0x000fe400000e0000 */
[----:B------:R-:W-:-:S04]  /*7220*/  IADD3 R200, R200, 0x606, RZ ;  /* 0x00000606c8c87810 */ /* 0x000fc80007ffe0ff */
        /* <DEDUP_REMOVED lines=21> */
[----:B------:R-:W-:Y:S01]  /*7380*/  ISETP.LT.OR P2, PT, R17, 0x1, !P0 ;  /* 0x000000011100780c */ /* 0x000fe20004741670 */
[----:B------:R-:W-:-:S12]  /*7390*/  BSSY B0, `(.L_x_40) ;  /* 0x0000038000007945 */ /* 0x000fd80003800000 */
[----:B------:R-:W-:Y:S05]  /*73a0*/  @P2 BRA `(.L_x_41) ;  /* 0x0000000000d82947 */ /* 0x000fea0003800000 */
[----:B------:R-:W-:Y:S02]  /*73b0*/  ISETP.NE.AND P3, PT, R22, RZ, PT ;  /* 0x000000ff1600720c */ /* 0x000fe40003f65270 */
[----:B------:R-:W-:Y:S02]  /*73c0*/  LEA R200, R5, R2, 0x3 ;  /* 0x0000000205c87211 */ /* 0x000fe400078e18ff */
[----:B------:R-:W-:-:S09]  /*73d0*/  SHF.L.U32 R201, R6, 0x1f, RZ ;  /* 0x0000001f06c97819 */ /* 0x000fd200000006ff */
.L_x_42:
        /* <DEDUP_REMOVED lines=10> */
.L_x_43:
[----:B-12---:R-:W-:Y:S01]  /*7480*/  LEA R201, R5, R2, 0xf ;  /* 0x0000000205c97211 */ /* 0x006fe200078e78ff */
[----:B------:R-:W-:Y:S01]  /*7490*/  ULDC.64 UR10, c[0x0][0x198] ;  /* 0x00006600000a7ab9 */ /* 0x000fe20000000a00 */
[----:B------:R-:W-:Y:S01]  /*74a0*/  R2UR UR35, R23 ;  /* 0x00000000172372ca */ /* 0x000fe200000e0000 */
[----:B------:R-:W-:Y:S01]  /*74b0*/  UIADD3 UR30, UP0, UR10, 0x1f0, URZ ;  /* 0x000001f00a1e7890 */ /* 0x000fe2000ff1e03f */
[----:B------:R-:W-:Y:S01]  /*74c0*/  R2UR UR33, R200 ;  /* 0x00000000c82172ca */ /* 0x000fe200000e0000 */
[----:B------:R-:W-:Y:S01]  /*74d0*/  UMOV UR6, 0x0 ;  /* 0x0000000000067882 */ /* 0x000fe20000000000 */
[----:B------:R-:W-:Y:S01]  /*74e0*/  R2UR UR8, R201 ;  /* 0x00000000c90872ca */ /* 0x000fe200000e0000 */
[----:B------:R-:W-:Y:S01]  /*74f0*/  UIADD3.X UR31, URZ, UR11, URZ, UP0, !UPT ;  /* 0x0000000b3f1f7290 */ /* 0x000fe200087fe43f */
[----:B------:R-:W-:Y:S01]  /*7500*/  VIADD R5, R5, 0x1 ;  /* 0x0000000105057836 */ /* 0x000fe20000000000 */
[----:B------:R-:W-:Y:S01]  /*7510*/  UMOV UR7, 0x10000000 ;  /* 0x1000000000077882 */ /* 0x000fe20000000000 */
[----:B------:R-:W-:Y:S01]  /*7520*/  UMOV UR34, URZ ;  /* 0x0000003f00227c82 */ /* 0x000fe20008000000 */
[----:B------:R-:W-:Y:S01]  /*7530*/  UMOV UR26, 0x40 ;  /* 0x00000040001a7882 */ /* 0x000fe20000000000 */
[----:B------:R-:W-:Y:S01]  /*7540*/  UMOV UR28, UR36 ;  /* 0x00000024001c7c82 */ /* 0x000fe20008000000 */
[----:B------:R-:W-:Y:S01]  /*7550*/  UMOV UR29, UR37 ;  /* 0x00000025001d7c82 */ /* 0x000fe20008000000 */
[----:B------:R-:W-:Y:S01]  /*7560*/  UMOV UR18, 0x80 ;  /* 0x0000008000127882 */ /* 0x000fe20000000000 */
[----:B------:R-:W-:Y:S01]  /*7570*/  USHF.L.U32 UR35, UR35, 0x6, URZ ;  /* 0x0000000623237899 */ /* 0x000fe2000800063f */
[----:B------:R-:W-:Y:S01]  /*7580*/  ISETP.NE.AND P2, PT, R5, 0x4, PT ;  /* 0x000000040500780c */ /* 0x000fe20003f45270 */
[----:B------:R-:W-:-:S02]  /*7590*/  UIADD3 UR33, UR33, 0x28000, URZ ;  /* 0x0002800021217890 */ /* 0x000fc4000fffe03f */
[----:B------:R-:W-:Y:S01]  /*75a0*/  UIADD3 UR32, UR8, 0x8000, URZ ;  /* 0x0000800008207890 */ /* 0x000fe2000fffe03f */
[----:B------:R-:W-:Y:S01]  /*75b0*/  SEL R201, RZ, 0x1, P2 ;  /* 0x00000001ffc97807 */ /* 0x000fe20001000000 */
        /* <DEDUP_REMOVED lines=18> */
[----:B------:R1:W-:Y:S01]  /*76e0*/  UTMALDG.4D [UR16], [UR30], desc[UR6] ;  /* 0x000006101e0075b4 */ /* 0x0003e20008019000 */
[----:B------:R1:W-:Y:S02]  /*76f0*/  UTMALDG.4D [UR8], [UR30], desc[UR6] ;  /* 0x000006081e0075b4 */ /* 0x0003e40008019000 */
[----:B-1----:R-:W-:Y:S01]  /*7700*/  NOP ;  /* 0x0000000000007918 */ /* 0x002fe20000000000 */
.L_x_41:
[----:B------:R-:W-:Y:S05]  /*7710*/  BSYNC B0 ;  /* 0x0000000000007941 */ /* 0x000fea0003800000 */
.L_x_40:
[----:B------:R-:W-:-:S07]  /*7720*/  IADD3 R17, R17, -0x1, RZ ;  /* 0xffffffff11117810 */ /* 0x000fce0007ffe0ff */
.L_x_39:
[C---:B------:R-:W-:Y:S01]  /*7730*/  IADD3 R200, R197.reuse, 0x1, RZ ;  /* 0x00000001c5c87810 */ /* 0x040fe20007ffe0ff */
[----:B------:R-:W-:Y:S05]  /*7740*/  WARPSYNC.ALL ;  /* 0x0000000000007948 */ /* 0x000fea0003800000 */
[----:B------:R-:W-:Y:S01]  /*7750*/  IADD3 R201, R197, 0x8, RZ ;  /* 0x00000008c5c97810 */ /* 0x000fe20007ffe0ff */
[----:B------:R-:W-:Y:S01]  /*7760*/  ULDC UR6, c[0x0][0x604] ;  /* 0x0001810000067ab9 */ /* 0x000fe20000000800 */
[-C--:B------:R-:W-:Y:S01]  /*7770*/  ISETP.GE.AND P3, PT, R3, R200.reuse, PT ;  /* 0x000000c80300720c */ /* 0x080fe20003f66270 */
[----:B------:R-:W-:Y:S01]  /*7780*/  BSSY B0, `(.L_x_44) ;  /* 0x0000115000007945 */ /* 0x000fe20003800000 */
[----:B------:R-:W-:-:S02]  /*7790*/  ISETP.GE.AND P5, PT, R0, R200, PT ;  /* 0x000000c80000720c */ /* 0x000fc40003fa6270 */
[----:B------:R-:W-:Y:S02]  /*77a0*/  IADD3 R200, R197, 0x9, RZ ;  /* 0x00000009c5c87810 */ /* 0x000fe40007ffe0ff */
[-C--:B------:R-:W-:Y:S02]  /*77b0*/  ISETP.GE.AND P6, PT, R3, R201.reuse, PT ;  /* 0x000000c90300720c */ /* 0x080fe40003fc6270 */
[----:B------:R-:W-:Y:S02]  /*77c0*/  ISETP.GE.AND P4, PT, R0, R201, PT ;  /* 0x000000c90000720c */ /* 0x000fe40003f86270 */
[----:B------:R-:W-:Y:S02]  /*77d0*/  IADD3 R201, R197, 0x10, RZ ;  /* 0x00000010c5c97810 */ /* 0x000fe40007ffe0ff */
[----:B------:R-:W-:Y:S02]  /*77e0*/  FSEL R203, R155, -INF , P5 ;  /* 0xff8000009bcb7808 */ /* 0x000fe40002800000 */
[----:B------:R-:W-:-:S02]  /*77f0*/  ISETP.GE.AND P2, PT, R3, R200, PT ;  /* 0x000000c80300720c */ /* 0x000fc40003f46270 */
[----:B------:R-:W-:Y:S01]  /*7800*/  FSEL R155, R156, -INF , P6 ;  /* 0xff8000009c9b7808 */ /* 0x000fe20003000000 */
[----:B------:R-:W-:Y:S01]  /*7810*/  VIADD R156, R197, 0x18 ;  /* 0x00000018c59c7836 */ /* 0x000fe20000000000 */
[----:B------:R-:W-:Y:S02]  /*7820*/  FSEL R153, R153, -INF , P3 ;  /* 0xff80000099997808 */ /* 0x000fe40001800000 */
[-C--:B------:R-:W-:Y:S02]  /*7830*/  ISETP.GE.AND P5, PT, R3, R201.reuse, PT ;  /* 0x000000c90300720c */ /* 0x080fe40003fa6270 */
[C---:B------:R-:W-:Y:S02]  /*7840*/  ISETP.GE.AND P3, PT, R0.reuse, R200, PT ;  /* 0x000000c80000720c */ /* 0x040fe40003f66270 */
[----:B------:R-:W-:Y:S02]  /*7850*/  ISETP.GE.AND P6, PT, R0, R201, PT ;  /* 0x000000c90000720c */ /* 0x000fe40003fc6270 */
[----:B------:R-:W-:-:S02]  /*7860*/  FSEL R215, R158, -INF , P4 ;  /* 0xff8000009ed77808 */ /* 0x000fc40002000000 */
[----:B------:R-:W-:Y:S02]  /*7870*/  FSEL R217, R157, -INF , P2 ;  /* 0xff8000009dd97808 */ /* 0x000fe40001000000 */
[C---:B------:R-:W-:Y:S02]  /*7880*/  IADD3 R158, R197.reuse, 0x19, RZ ;  /* 0x00000019c59e7810 */ /* 0x040fe40007ffe0ff */
[----:B------:R-:W-:Y:S02]  /*7890*/  FSEL R157, R160, -INF , P5 ;  /* 0xff800000a09d7808 */ /* 0x000fe40002800000 */
[----:B------:R-:W-:Y:S02]  /*78a0*/  IADD3 R200, R197, 0x11, RZ ;  /* 0x00000011c5c87810 */ /* 0x000fe40007ffe0ff */
[----:B------:R-:W-:Y:S02]  /*78b0*/  FSEL R221, R159, -INF , P3 ;  /* 0xff8000009fdd7808 */ /* 0x000fe40001800000 */
[----:B------:R-:W-:-:S02]  /*78c0*/  ISETP.GE.AND P5, PT, R0, R156, PT ;  /* 0x0000009c0000720c */ /* 0x000fc40003fa6270 */
[----:B------:R-:W-:Y:S02]  /*78d0*/  FSEL R159, R162, -INF , P6 ;  /* 0xff800000a29f7808 */ /* 0x000fe40003000000 */
[C---:B------:R-:W-:Y:S02]  /*78e0*/  ISETP.GE.AND P6, PT, R3.reuse, R158, PT ;  /* 0x0000009e0300720c */ /* 0x040fe40003fc6270 */
[----:B------:R-:W-:Y:S02]  /*78f0*/  ISETP.GE.AND P2, PT, R0, R200, PT ;  /* 0x000000c80000720c */ /* 0x000fe40003f46270 */
[----:B------:R-:W-:Y:S02]  /*7900*/  ISETP.GE.AND P3, PT, R3, R156, PT ;  /* 0x0000009c0300720c */ /* 0x000fe40003f66270 */
[----:B------:R-:W-:Y:S02]  /*7910*/  FSEL R207, R166, -INF , P5 ;  /* 0xff800000a6cf7808 */ /* 0x000fe40002800000 */
[----:B------:R-:W-:-:S02]  /*7920*/  IADD3 R156, R197, 0x20, RZ ;  /* 0x00000020c59c7810 */ /* 0x000fc40007ffe0ff */
[-C--:B------:R-:W-:Y:S02]  /*7930*/  ISETP.GE.AND P5, PT, R3, R197.reuse, PT ;  /* 0x000000c50300720c */ /* 0x080fe40003fa6270 */
[----:B------:R-:W-:Y:S02]  /*7940*/  FSEL R211, R165, -INF , P6 ;  /* 0xff800000a5d37808 */ /* 0x000fe40003000000 */
[----:B------:R-:W-:Y:S02]  /*7950*/  ISETP.GE.AND P6, PT, R0, R197, PT ;  /* 0x000000c50000720c */ /* 0x000fe40003fc6270 */
[----:B------:R-:W-:Y:S02]  /*7960*/  FSEL R213, R163, -INF , P2 ;  /* 0xff800000a3d57808 */ /* 0x000fe40001000000 */
[C---:B------:R-:W-:Y:S02]  /*7970*/  ISETP.GE.AND P4, PT, R3.reuse, R200, PT ;  /* 0x000000c80300720c */ /* 0x040fe40003f86270 */
[----:B------:R-:W-:-:S02]  /*7980*/  ISETP.GE.AND P2, PT, R3, R156, PT ;  /* 0x0000009c0300720c */ /* 0x000fc40003f46270 */
[----:B------:R-:W-:Y:S02]  /*7990*/  FSEL R165, R152, -INF , P5 ;  /* 0xff80000098a57808 */ /* 0x000fe40002800000 */
[----:B------:R-:W-:Y:S02]  /*79a0*/  IADD3 R152, R197, 0x28, RZ ;  /* 0x00000028c5987810 */ /* 0x000fe40007ffe0ff */
[----:B------:R-:W-:Y:S02]  /*79b0*/  FSEL R223, R154, -INF , P6 ;  /* 0xff8000009adf7808 */ /* 0x000fe40003000000 */
[----:B------:R-:W-:Y:S02]  /*79c0*/  FSEL R209, R161, -INF , P4 ;  /* 0xff800000a1d17808 */ /* 0x000fe40002000000 */
[----:B------:R-:W-:Y:S02]  /*79d0*/  FSEL R168, R168, -INF , P2 ;  /* 0xff800000a8a87808 */ /* 0x000fe40001000000 */
[----:B------:R-:W-:-:S02]  /*79e0*/  ISETP.GE.AND P4, PT, R0, R158, PT ;  /* 0x0000009e0000720c */ /* 0x000fc40003f86270 */
[-C--:B------:R-:W-:Y:S02]  /*79f0*/  ISETP.GE.AND P2, PT, R3, R152.reuse, PT ;  /* 0x000000980300720c */ /* 0x080fe40003f46270 */
[----:B------:R-:W-:Y:S02]  /*7a00*/  ISETP.GE.AND P6, PT, R0, R152, PT ;  /* 0x000000980000720c */ /* 0x000fe40003fc6270 */
[----:B------:R-:W-:Y:S02]  /*7a10*/  FMNMX R152, R165, R206, !PT ;  /* 0x000000cea5987209 */ /* 0x000fe40007800000 */
[----:B------:R-:W-:Y:S02]  /*7a20*/  FMNMX R158, R223, R204, !PT ;  /* 0x000000ccdf9e7209 */ /* 0x000fe40007800000 */
[----:B------:R-:W-:Y:S02]  /*7a30*/  FMNMX R154, R153, R152, !PT ;  /* 0x00000098999a7209 */ /* 0x000fe40007800000 */
[----:B------:R-:W-:-:S02]  /*7a40*/  FMNMX R158, R203, R158, !PT ;  /* 0x0000009ecb9e7209 */ /* 0x000fc40007800000 */
[----:B------:R-:W-:Y:S02]  /*7a50*/  FMNMX R154, R155, R154, !PT ;  /* 0x0000009a9b9a7209 */ /* 0x000fe40007800000 */
[----:B------:R-:W-:Y:S02]  /*7a60*/  FMNMX R158, R215, R158, !PT ;  /* 0x0000009ed79e7209 */ /* 0x000fe40007800000 */
[----:B------:R-:W-:Y:S02]  /*7a70*/  FSEL R163, R164, -INF , P3 ;  /* 0xff800000a4a37808 */ /* 0x000fe40001800000 */
[----:B------:R-:W-:Y:S02]  /*7a80*/  FMNMX R154, R217, R154, !PT ;  /* 0x0000009ad99a7209 */ /* 0x000fe40007800000 */
[----:B------:R-:W-:Y:S02]  /*7a90*/  FMNMX R158, R221, R158, !PT ;  /* 0x0000009edd9e7209 */ /* 0x000fe40007800000 */
[----:B------:R-:W-:-:S02]  /*7aa0*/  ISETP.GE.AND P3, PT, R0, R156, PT ;  /* 0x0000009c0000720c */ /* 0x000fc40003f66270 */
[----:B------:R-:W-:Y:S02]  /*7ab0*/  IADD3 R156, R197, 0x21, RZ ;  /* 0x00000021c59c7810 */ /* 0x000fe40007ffe0ff */
[----:B------:R-:W-:Y:S02]  /*7ac0*/  FMNMX R154, R157, R154, !PT ;  /* 0x0000009a9d9a7209 */ /* 0x000fe40007800000 */
[----:B------:R-:W-:Y:S02]  /*7ad0*/  FMNMX R158, R159, R158, !PT ;  /* 0x0000009e9f9e7209 */ /* 0x000fe40007800000 */
[----:B------:R-:W-:Y:S02]  /*7ae0*/  FSEL R219, R167, -INF , P4 ;  /* 0xff800000a7db7808 */ /* 0x000fe40002000000 */
[-C--:B------:R-:W-:Y:S02]  /*7af0*/  ISETP.GE.AND P5, PT, R3, R156.reuse, PT ;  /* 0x0000009c0300720c */ /* 0x080fe40003fa6270 */
[----:B------:R-:W-:-:S02]  /*7b00*/  ISETP.GE.AND P4, PT, R0, R156, PT ;  /* 0x0000009c0000720c */ /* 0x000fc40003f86270 */
[----:B------:R-:W-:Y:S02]  /*7b10*/  IADD3 R156, R197, 0x29, RZ ;  /* 0x00000029c59c7810 */ /* 0x000fe40007ffe0ff */
[----:B------:R-:W-:Y:S02]  /*7b20*/  FMNMX R154, R209, R154, !PT ;  /* 0x0000009ad19a7209 */ /* 0x000fe40007800000 */
[----:B------:R-:W-:Y:S02]  /*7b30*/  FMNMX R158, R213, R158, !PT ;  /* 0x0000009ed59e7209 */ /* 0x000fe40007800000 */
[----:B------:R-:W-:Y:S02]  /*7b40*/  FSEL R170, R170, -INF , P3 ;  /* 0xff800000aaaa7808 */ /* 0x000fe40001800000 */
[----:B------:R-:W-:Y:S02]  /*7b50*/  ISETP.GE.AND P3, PT, R3, R156, PT ;  /* 0x0000009c0300720c */ /* 0x000fe40003f66270 */
[----:B------:R-:W-:-:S02]  /*7b60*/  FMNMX R154, R163, R154, !PT ;  /* 0x0000009aa39a7209 */ /* 0x000fc40007800000 */
[----:B------:R-:W-:Y:S02]  /*7b70*/  FMNMX R158, R207, R158, !PT ;  /* 0x0000009ecf9e7209 */ /* 0x000fe40007800000 */
[----:B------:R-:W-:Y:S02]  /*7b80*/  IADD3 R152, R197, 0x30, RZ ;  /* 0x00000030c5987810 */ /* 0x000fe40007ffe0ff */
[----:B------:R-:W-:Y:S02]  /*7b90*/  FSEL R161, R173, -INF , P3 ;  /* 0xff800000ada17808 */ /* 0x000fe40001800000 */
[----:B------:R-:W-:Y:S02]  /*7ba0*/  FMNMX R167, R211, R154, !PT ;  /* 0x0000009ad3a77209 */ /* 0x000fe40007800000 */
[----:B------:R-:W-:Y:S02]  /*7bb0*/  FMNMX R173, R219, R158, !PT ;  /* 0x0000009edbad7209 */ /* 0x000fe40007800000 */
[----:B------:R-:W-:-:S02]  /*7bc0*/  FSEL R169, R169, -INF , P5 ;  /* 0xff800000a9a97808 */ /* 0x000fc40002800000 */
[----:B------:R-:W-:Y:S02]  /*7bd0*/  FSEL R171, R171, -INF , P4 ;  /* 0xff800000abab7808 */ /* 0x000fe40002000000 */
[----:B------:R-:W-:Y:S02]  /*7be0*/  FSEL R172, R172, -INF , P2 ;  /* 0xff800000acac7808 */ /* 0x000fe40001000000 */
[C---:B------:R-:W-:Y:S02]  /*7bf0*/  ISETP.GE.AND P5, PT, R0.reuse, R156, PT ;  /* 0x0000009c0000720c */ /* 0x040fe40003fa6270 */
[-C--:B------:R-:W-:Y:S02]  /*7c00*/  ISETP.GE.AND P4, PT, R3, R152.reuse, PT ;  /* 0x000000980300720c */ /* 0x080fe40003f86270 */
[----:B------:R-:W-:Y:S01]  /*7c10*/  ISETP.GE.AND P2, PT, R0, R152, PT ;  /* 0x000000980000720c */ /* 0x000fe20003f46270 */
[----:B------:R-:W-:Y:S01]  /*7c20*/  VIADD R152, R197, 0x31 ;  /* 0x00000031c5987836 */ /* 0x000fe20000000000 */
[----:B------:R-:W-:-:S02]  /*7c30*/  FMNMX R154, R168, R167, !PT ;  /* 0x000000a7a89a7209 */ /* 0x000fc40007800000 */
[----:B------:R-:W-:Y:S02]  /*7c40*/  FMNMX R156, R170, R173, !PT ;  /* 0x000000adaa9c7209 */ /* 0x000fe40007800000 */
[----:B------:R-:W-:Y:S02]  /*7c50*/  FSEL R160, R174, -INF , P6 ;  /* 0xff800000aea07808 */ /* 0x000fe40003000000 */
[----:B------:R-:W-:Y:S02]  /*7c60*/  FMNMX R167, R169, R154, !PT ;  /* 0x0000009aa9a77209 */ /* 0x000fe40007800000 */
[----:B------:R-:W-:Y:S02]  /*7c70*/  FMNMX R173, R171, R156, !PT ;  /* 0x0000009cabad7209 */ /* 0x000fe40007800000 */
[-C--:B------:R-:W-:Y:S02]  /*7c80*/  ISETP.GE.AND P6, PT, R3, R152.reuse, PT ;  /* 0x000000980300720c */ /* 0x080fe40003fc6270 */
[----:B------:R-:W-:-:S02]  /*7c90*/  ISETP.GE.AND P3, PT, R0, R152, PT ;  /* 0x000000980000720c */ /* 0x000fc40003f66270 */
[----:B------:R-:W-:Y:S02]  /*7ca0*/  IADD3 R152, R197, 0x38, RZ ;  /* 0x00000038c5987810 */ /* 0x000fe40007ffe0ff */
[----:B------:R-:W-:Y:S02]  /*7cb0*/  FSEL R162, R175, -INF , P5 ;  /* 0xff800000afa27808 */ /* 0x000fe40002800000 */
[----:B------:R-:W-:Y:S02]  /*7cc0*/  FMNMX R154, R172, R167, !PT ;  /* 0x000000a7ac9a7209 */ /* 0x000fe40007800000 */
[----:B------:R-:W-:Y:S02]  /*7cd0*/  FMNMX R173, R160, R173, !PT ;  /* 0x000000ada0ad7209 */ /* 0x000fe40007800000 */
[----:B------:R-:W-:Y:S02]  /*7ce0*/  FSEL R176, R176, -INF , P4 ;  /* 0xff800000b0b07808 */ /* 0x000fe40002000000 */
[----:B------:R-:W-:-:S02]  /*7cf0*/  ISETP.GE.AND P5, PT, R3, R152, PT ;  /* 0x000000980300720c */ /* 0x000fc40003fa6270 */
[----:B------:R-:W-:Y:S02]  /*7d00*/  ISETP.GE.AND P4, PT, R0, R152, PT ;  /* 0x000000980000720c */ /* 0x000fe40003f86270 */
[----:B------:R-:W-:Y:S02]  /*7d10*/  IADD3 R152, R197, 0x39, RZ ;  /* 0x00000039c5987810 */ /* 0x000fe40007ffe0ff */
[----:B------:R-:W-:Y:S02]  /*7d20*/  FSEL R178, R178, -INF , P2 ;  /* 0xff800000b2b27808 */ /* 0x000fe40001000000 */
[----:B------:R-:W-:Y:S02]  /*7d30*/  FMNMX R167, R161, R154, !PT ;  /* 0x0000009aa1a77209 */ /* 0x000fe40007800000 */
[----:B------:R-:W-:Y:S02]  /*7d40*/  FMNMX R173, R162, R173, !PT ;  /* 0x000000ada2ad7209 */ /* 0x000fe40007800000 */
[----:B------:R-:W-:-:S02]  /*7d50*/  FSEL R177, R177, -INF , P6 ;  /* 0xff800000b1b17808 */ /* 0x000fc40003000000 */
[-C--:B------:R-:W-:Y:S02]  /*7d60*/  ISETP.GE.AND P2, PT, R3, R152.reuse, PT ;  /* 0x000000980300720c */ /* 0x080fe40003f46270 */
[----:B------:R-:W-:Y:S02]  /*7d70*/  ISETP.GE.AND P6, PT, R0, R152, PT ;  /* 0x000000980000720c */ /* 0x000fe40003fc6270 */
[----:B------:R-:W-:Y:S02]  /*7d80*/  FSEL R179, R179, -INF , P3 ;  /* 0xff800000b3b37808 */ /* 0x000fe40001800000 */
[----:B------:R-:W-:Y:S02]  /*7d90*/  FMNMX R152, R176, R167, !PT ;  /* 0x000000a7b0987209 */ /* 0x000fe40007800000 */
[----:B------:R-:W-:Y:S02]  /*7da0*/  FMNMX R154, R178, R173, !PT ;  /* 0x000000adb29a7209 */ /* 0x000fe40007800000 */
[----:B------:R-:W-:-:S02]  /*7db0*/  FSEL R180, R180, -INF , P5 ;  /* 0xff800000b4b47808 */ /* 0x000fc40002800000 */
[----:B------:R-:W-:Y:S02]  /*7dc0*/  FSEL R182, R182, -INF , P4 ;  /* 0xff800000b6b67808 */ /* 0x000fe40002000000 */
[----:B------:R-:W-:Y:S02]  /*7dd0*/  FMNMX R167, R177, R152, !PT ;  /* 0x00000098b1a77209 */ /* 0x000fe40007800000 */
[----:B------:R-:W-:Y:S02]  /*7de0*/  FMNMX R173, R179, R154, !PT ;  /* 0x0000009ab3ad7209 */ /* 0x000fe40007800000 */
[----:B------:R-:W-:Y:S02]  /*7df0*/  FSEL R181, R181, -INF , P2 ;  /* 0xff800000b5b57808 */ /* 0x000fe40001000000 */
[----:B------:R-:W-:Y:S02]  /*7e00*/  FSEL R183, R183, -INF , P6 ;  /* 0xff800000b7b77808 */ /* 0x000fe40003000000 */
[----:B------:R-:W-:-:S02]  /*7e10*/  FMNMX R152, R180, R167, !PT ;  /* 0x000000a7b4987209 */ /* 0x000fc40007800000 */
[----:B------:R-:W-:Y:S02]  /*7e20*/  FMNMX R154, R182, R173, !PT ;  /* 0x000000adb69a7209 */ /* 0x000fe40007800000 */
[----:B------:R-:W-:Y:S02]  /*7e30*/  FMNMX R152, R181, R152, !PT ;  /* 0x00000098b5987209 */ /* 0x000fe40007800000 */
[----:B------:R-:W-:Y:S02]  /*7e40*/  FMNMX R154, R183, R154, !PT ;  /* 0x0000009ab79a7209 */ /* 0x000fe40007800000 */
[----:B------:R-:W-:Y:S01]  /*7e50*/  IADD3 R175, R199, 0x1, RZ ;  /* 0x00000001c7af7810 */ /* 0x000fe20007ffe0ff */
        /* <DEDUP_REMOVED lines=15> */
[----:B------:R-:W-:Y:S01]  /*7f50*/  ISETP.NE.AND P2, PT, R175, 0x4, PT ;  /* 0x00000004af00780c */ /* 0x000fe20003f45270 */
[----:B------:R-:W-:Y:S01]  /*7f60*/  FADD R154, -R208, R204 ;  /* 0x000000ccd09a7221 */ /* 0x000fe20000000100 */
[----:B------:R1:W-:Y:S01]  /*7f70*/  SYNCS.ARRIVE.TRANS64.RED.A1T0 RZ, [R156+URZ], RZ ;  /* 0x000000ff9cff79a7 */ /* 0x0003e2000810043f */
[----:B------:R-:W-:Y:S01]  /*7f80*/  FMUL R152, R152, UR6 ;  /* 0x0000000698987c20 */ /* 0x000fe20008400000 */
[----:B------:R-:W-:Y:S01]  /*7f90*/  SEL R167, RZ, 0x1, P2 ;  /* 0x00000001ffa77807 */ /* 0x000fe20001000000 */
[----:B------:R-:W-:Y:S01]  /*7fa0*/  FMUL R154, R154, UR6 ;  /* 0x000000069a9a7c20 */ /* 0x000fe20008400000 */
[----:B------:R-:W-:-:S02]  /*7fb0*/  IADD3 R7, R7, 0x1, RZ ;  /* 0x0000000107077810 */ /* 0x000fc40007ffe0ff */
[----:B------:R-:W-:Y:S02]  /*7fc0*/  FSETP.GEU.AND P3, PT, R152, -126, PT ;  /* 0xc2fc00009800780b */ /* 0x000fe40003f6e000 */
[----:B------:R-:W-:Y:S02]  /*7fd0*/  FSETP.GEU.AND P4, PT, R154, -126, PT ;  /* 0xc2fc00009a00780b */ /* 0x000fe40003f8e000 */
[----:B------:R-:W-:Y:S02]  /*7fe0*/  SEL R175, R175, RZ, P2 ;  /* 0x000000ffafaf7207 */ /* 0x000fe40001000000 */
[----:B------:R-:W-:Y:S02]  /*7ff0*/  LOP3.LUT R4, R4, R167, RZ, 0x3c, !PT ;  /* 0x000000a704047212 */ /* 0x000fe400078e3cff */
[----:B------:R-:W-:Y:S02]  /*8000*/  ISETP.NE.AND P2, PT, R7, 0x4, PT ;  /* 0x000000040700780c */ /* 0x000fe40003f45270 */
[----:B------:R-:W-:-:S03]  /*8010*/  LEA R167, R175, R2, 0x3 ;  /* 0x00000002afa77211 */ /* 0x000fc600078e18ff */
[----:B------:R-:W-:Y:S02]  /*8020*/  @!P3 FMUL R152, R152, 0.5 ;  /* 0x3f0000009898b820 */ /* 0x000fe40000400000 */
[----:B------:R-:W-:Y:S02]  /*8030*/  @!P4 FMUL R154, R154, 0.5 ;  /* 0x3f0000009a9ac820 */ /* 0x000fe40000400000 */
[----:B------:R2:W3:Y:S08]  /*8040*/  MUFU.EX2 R174, R152 ;  /* 0x0000009800ae7308 */ /* 0x0004f00000000800 */
[----:B------:R-:W4:Y:S01]  /*8050*/  MUFU.EX2 R173, R154 ;  /* 0x0000009a00ad7308 */ /* 0x000f220000000800 */
[----:B--2---:R-:W-:Y:S01]  /*8060*/  SHF.L.U32 R152, R4, 0x1f, RZ ;  /* 0x0000001f04987819 */ /* 0x004fe200000006ff */
[----:B---3--:R-:W-:-:S04]  /*8070*/  @!P3 FMUL R174, R174, R174 ;  /* 0x000000aeaeaeb220 */ /* 0x008fc80000400000 */
[-C--:B------:R-:W-:Y:S01]  /*8080*/  FMUL R24, R24, R174.reuse ;  /* 0x000000ae18187220 */ /* 0x080fe20000400000 */
[-C--:B------:R-:W-:Y:S01]  /*8090*/  FMUL R25, R25, R174.reuse ;  /* 0x000000ae19197220 */ /* 0x080fe20000400000 */
[-C--:B------:R-:W-:Y:S01]  /*80a0*/  FMUL R28, R28, R174.reuse ;  /* 0x000000ae1c1c7220 */ /* 0x080fe20000400000 */
[-C--:B------:R-:W-:Y:S01]  /*80b0*/  FMUL R29, R29, R174.reuse ;  /* 0x000000ae1d1d7220 */ /* 0x080fe20000400000 */
[----:B----4-:R-:W-:Y:S01]  /*80c0*/  @!P4 FMUL R173, R173, R173 ;  /* 0x000000adadadc220 */ /* 0x010fe20000400000 */
        /* <DEDUP_REMOVED lines=123> */
[----:B-1----:R-:W-:-:S07]  /*8880*/  FMUL R151, R151, R173 ;  /* 0x000000ad97977220 */ /* 0x002fce0000400000 */
.L_x_45:
[----:B-1----:R1:W2:Y:S02]  /*8890*/  SYNCS.PHASECHK.TRANS64.TRYWAIT P3, [R167+URZ+0x28000], R152 ;  /* 0x02800098a70075a7 */ /* 0x0022a4000806017f */
[----:B--2---:R-:W-:Y:S05]  /*88a0*/  @!P3 NANOSLEEP.SYNCS 0x989680 ;  /* 0x009896800000b95d */ /* 0x004fea0003900000 */
[----:B------:R-:W2:Y:S02]  /*88b0*/  @!P3 SYNCS.PHASECHK.TRANS64 P3, [R167+URZ+0x28000], R152 ;  /* 0x02800098a700b5a7 */ /* 0x000ea4000806007f */
[----:B--2---:R-:W-:Y:S05]  /*88c0*/  @!P3 BRA `(.L_x_45) ;  /* 0xfffffffc00f0b947 */ /* 0x004fea000383ffff */
[----:B------:R-:W-:Y:S05]  /*88d0*/  BSYNC B0 ;  /* 0x0000000000007941 */ /* 0x000fea0003800000 */
.L_x_44:
[----:B-1----:R-:W1:Y:S01]  /*88e0*/  LDC R167, c[0x0][0x604] ;  /* 0x00018100ffa77b82 */ /* 0x002e620000000800 */
[----:B------:R-:W-:Y:S01]  /*88f0*/  LEA R164, R175, UR15, 0xb ;  /* 0x0000000fafa47c11 */ /* 0x000fe2000f8e58ff */
[----:B------:R-:W-:Y:S05]  /*8900*/  WARPSYNC.ALL ;  /* 0x0000000000007948 */ /* 0x000fea0003800000 */
[----:B------:R-:W-:Y:S01]  /*8910*/  R2UR UR6, R164 ;  /* 0x00000000a40672ca */ /* 0x000fe200000e0000 */
[-C--:B-1----:R-:W-:Y:S01]  /*8920*/  FMUL R208, R208, R167.reuse ;  /* 0x000000a7d0d07220 */ /* 0x082fe20000400000 */
[----:B------:R-:W-:-:S03]  /*8930*/  FMUL R166, R166, R167 ;  /* 0x000000a7a6a67220 */ /* 0x000fc60000400000 */
[-C--:B------:R-:W-:Y:S01]  /*8940*/  FFMA R204, R223, R167.reuse, -R208 ;  /* 0x000000a7dfcc7223 */ /* 0x080fe200000008d0 */
[-CC-:B------:R-:W-:Y:S01]  /*8950*/  FFMA R165, R165, R167.reuse, -R166.reuse ;  /* 0x000000a7a5a57223 */ /* 0x180fe200000008a6 */
[-C--:B------:R-:W-:Y:S01]  /*8960*/  FFMA R153, R153, R167.reuse, -R166 ;  /* 0x000000a799997223 */ /* 0x080fe200000008a6 */
[-C--:B------:R-:W-:Y:S01]  /*8970*/  FFMA R154, R203, R167.reuse, -R208 ;  /* 0x000000a7cb9a7223 */ /* 0x080fe200000008d0 */
[-CC-:B------:R-:W-:Y:S01]  /*8980*/  FFMA R155, R155, R167.reuse, -R166.reuse ;  /* 0x000000a79b9b7223 */ /* 0x180fe200000008a6 */
[----:B------:R-:W-:Y:S01]  /*8990*/  FSETP.GEU.AND P3, PT, R204, -126, PT ;  /* 0xc2fc0000cc00780b */ /* 0x000fe20003f6e000 */
[-C--:B------:R-:W-:Y:S01]  /*89a0*/  FFMA R152, R217, R167.reuse, -R166 ;  /* 0x000000a7d9987223 */ /* 0x080fe200000008a6 */
[----:B------:R-:W-:Y:S01]  /*89b0*/  FSETP.GEU.AND P5, PT, R165, -126, PT ;  /* 0xc2fc0000a500780b */ /* 0x000fe20003fae000 */
[-CC-:B------:R-:W-:Y:S01]  /*89c0*/  FFMA R156, R215, R167.reuse, -R208.reuse ;  /* 0x000000a7d79c7223 */ /* 0x180fe200000008d0 */
[----:B------:R-:W-:Y:S01]  /*89d0*/  FSETP.GEU.AND P6, PT, R153, -126, PT ;  /* 0xc2fc00009900780b */ /* 0x000fe20003fce000 */
[-C--:B------:R-:W-:Y:S01]  /*89e0*/  FFMA R221, R221, R167.reuse, -R208 ;  /* 0x000000a7dddd7223 */ /* 0x080fe200000008d0 */
[----:B------:R-:W-:Y:S01]  /*89f0*/  FSETP.GEU.AND P4, PT, R154, -126, PT ;  /* 0xc2fc00009a00780b */ /* 0x000fe20003f8e000 */
[-C--:B------:R-:W-:Y:S01]  /*8a00*/  FFMA R157, R157, R167.reuse, -R166 ;  /* 0x000000a79d9d7223 */ /* 0x080fe200000008a6 */
[-C--:B------:R-:W-:Y:S01]  /*8a10*/  FFMA R213, R213, R167.reuse, -R208 ;  /* 0x000000a7d5d57223 */ /* 0x080fe200000008d0 */
[-C--:B------:R-:W-:Y:S01]  /*8a20*/  FFMA R163, R163, R167.reuse, -R166 ;  /* 0x000000a7a3a37223 */ /* 0x080fe200000008a6 */
[-C--:B------:R-:W-:Y:S01]  /*8a30*/  FFMA R219, R219, R167.reuse, -R208 ;  /* 0x000000a7dbdb7223 */ /* 0x080fe200000008d0 */
[-CC-:B------:R-:W-:Y:S01]  /*8a40*/  FFMA R168, R168, R167.reuse, -R166.reuse ;  /* 0x000000a7a8a87223 */ /* 0x180fe200000008a6 */
[-C--:B------:R-:W-:Y:S01]  /*8a50*/  FFMA R169, R169, R167.reuse, -R166 ;  /* 0x000000a7a9a97223 */ /* 0x080fe200000008a6 */
[----:B------:R-:W-:Y:S01]  /*8a60*/  @!P3 FMUL R204, R204, 0.5 ;  /* 0x3f000000ccccb820 */ /* 0x000fe20000400000 */
[-C--:B------:R-:W-:Y:S01]  /*8a70*/  FFMA R171, R171, R167.reuse, -R208 ;  /* 0x000000a7abab7223 */ /* 0x080fe200000008d0 */
[----:B------:R-:W-:Y:S01]  /*8a80*/  @!P5 FMUL R165, R165, 0.5 ;  /* 0x3f000000a5a5d820 */ /* 0x000fe20000400000 */
[-CC-:B------:R-:W-:Y:S01]  /*8a90*/  FFMA R172, R172, R167.reuse, -R166.reuse ;  /* 0x000000a7acac7223 */ /* 0x180fe200000008a6 */
[----:B------:R-:W-:Y:S01]  /*8aa0*/  @!P6 FMUL R153, R153, 0.5 ;  /* 0x3f0000009999e820 */ /* 0x000fe20000400000 */
[-CC-:B------:R-:W-:Y:S01]  /*8ab0*/  FFMA R161, R161, R167.reuse, -R166.reuse ;  /* 0x000000a7a1a17223 */ /* 0x180fe200000008a6 */
[----:B------:R-:W-:Y:S01]  /*8ac0*/  @!P4 FMUL R154, R154, 0.5 ;  /* 0x3f0000009a9ac820 */ /* 0x000fe20000400000 */
[----:B------:R1:W2:Y:S01]  /*8ad0*/  MUFU.EX2 R199, R165 ;  /* 0x000000a500c77308 */ /* 0x0002a20000000800 */
[-CC-:B------:R-:W-:Y:S01]  /*8ae0*/  FFMA R176, R176, R167.reuse, -R166.reuse ;  /* 0x000000a7b0b07223 */ /* 0x180fe200000008a6 */
[-C--:B------:R-:W-:Y:S01]  /*8af0*/  FFMA R177, R177, R167.reuse, -R166 ;  /* 0x000000a7b1b17223 */ /* 0x080fe200000008a6 */
[-C--:B------:R-:W-:Y:S01]  /*8b00*/  FFMA R179, R179, R167.reuse, -R208 ;  /* 0x000000a7b3b37223 */ /* 0x080fe200000008d0 */
[-C--:B------:R-:W-:Y:S01]  /*8b10*/  FFMA R180, R180, R167.reuse, -R166 ;  /* 0x000000a7b4b47223 */ /* 0x080fe200000008a6 */
[----:B------:R-:W-:-:S03]  /*8b20*/  FFMA R182, R182, R167, -R208 ;  /* 0x000000a7b6b67223 */ /* 0x000fc600000008d0 */
[----:B------:R-:W3:Y:S01]  /*8b30*/  MUFU.EX2 R206, R153 ;  /* 0x0000009900ce7308 */ /* 0x000ee20000000800 */
[----:B-1----:R-:W-:-:S05]  /*8b40*/  IMAD.MOV.U32 R165, RZ, RZ, 0x40000040 ;  /* 0x40000040ffa57424 */ /* 0x002fca00078e00ff */
[----:B------:R-:W-:Y:S01]  /*8b50*/  R2UR UR7, R165 ;  /* 0x00000000a50772ca */ /* 0x000fe200000e0000 */
[----:B------:R-:W-:Y:S01]  /*8b60*/  FFMA R165, R162, R167, -R208 ;  /* 0x000000a7a2a57223 */ /* 0x000fe200000008d0 */
[----:B------:R-:W1:Y:S01]  /*8b70*/  MUFU.EX2 R204, R204 ;  /* 0x000000cc00cc7308 */ /* 0x000e620000000800 */
[----:B--2---:R-:W-:Y:S01]  /*8b80*/  @!P5 FMUL R199, R199, R199 ;  /* 0x000000c7c7c7d220 */ /* 0x004fe20000400000 */
[----:B------:R-:W-:-:S03]  /*8b90*/  FSETP.GEU.AND P5, PT, R155, -126, PT ;  /* 0xc2fc00009b00780b */ /* 0x000fc60003fae000 */
[----:B------:R-:W-:-:S03]  /*8ba0*/  FFMA R185, R174, R185, R199 ;  /* 0x000000b9aeb97223 */ /* 0x000fc600000000c7 */
[----:B------:R-:W2:Y:S01]  /*8bb0*/  MUFU.EX2 R203, R154 ;  /* 0x0000009a00cb7308 */ /* 0x000ea20000000800 */
[----:B---3--:R-:W-:Y:S01]  /*8bc0*/  @!P6 FMUL R206, R206, R206 ;  /* 0x000000cececee220 */ /* 0x008fe20000400000 */
[----:B------:R-:W-:-:S05]  /*8bd0*/  FSETP.GEU.AND P6, PT, R152, -126, PT ;  /* 0xc2fc00009800780b */ /* 0x000fca0003fce000 */
[----:B------:R-:W-:Y:S01]  /*8be0*/  @!P5 FMUL R155, R155, 0.5 ;  /* 0x3f0000009b9bd820 */ /* 0x000fe20000400000 */
[----:B-1----:R-:W-:Y:S01]  /*8bf0*/  @!P3 FMUL R204, R204, R204 ;  /* 0x000000ccccccb220 */ /* 0x002fe20000400000 */
[----:B------:R-:W-:Y:S02]  /*8c00*/  FSETP.GEU.AND P3, PT, R156, -126, PT ;  /* 0xc2fc00009c00780b */ /* 0x000fe40003f6e000 */
[----:B------:R-:W1:Y:S01]  /*8c10*/  MUFU.EX2 R217, R155 ;  /* 0x0000009b00d97308 */ /* 0x000e620000000800 */
[----:B------:R-:W-:-:S03]  /*8c20*/  FFMA R196, R173, R196, R204 ;  /* 0x000000c4adc47223 */ /* 0x000fc600000000cc */
[----:B------:R-:W-:Y:S01]  /*8c30*/  @!P6 FMUL R152, R152, 0.5 ;  /* 0x3f0000009898e820 */ /* 0x000fe20000400000 */
[----:B--2---:R-:W-:Y:S01]  /*8c40*/  @!P4 FMUL R203, R203, R203 ;  /* 0x000000cbcbcbc220 */ /* 0x004fe20000400000 */
[----:B------:R-:W-:Y:S02]  /*8c50*/  FSETP.GEU.AND P4, PT, R221, -126, PT ;  /* 0xc2fc0000dd00780b */ /* 0x000fe40003f8e000 */
[----:B------:R2:W3:Y:S01]  /*8c60*/  MUFU.EX2 R212, R152 ;  /* 0x0000009800d47308 */ /* 0x0004e20000000800 */
[----:B------:R-:W-:Y:S01]  /*8c70*/  FADD R196, R196, R203 ;  /* 0x000000cbc4c47221 */ /* 0x000fe20000000000 */
[----:B------:R-:W-:Y:S01]  /*8c80*/  F2FP.BF16.F32.PACK_AB R153, R203, R204 ;  /* 0x000000cccb99723e */ /* 0x000fe200000010ff */
[----:B------:R-:W-:-:S05]  /*8c90*/  @!P3 FMUL R156, R156, 0.5 ;  /* 0x3f0000009c9cb820 */ /* 0x000fca0000400000 */
[----:B------:R4:W5:Y:S01]  /*8ca0*/  MUFU.EX2 R215, R156 ;  /* 0x0000009c00d77308 */ /* 0x0009620000000800 */
[----:B-1----:R-:W-:Y:S01]  /*8cb0*/  @!P5 FMUL R217, R217, R217 ;  /* 0x000000d9d9d9d220 */ /* 0x002fe20000400000 */
[----:B--2---:R-:W-:Y:S01]  /*8cc0*/  F2FP.BF16.F32.PACK_AB R152, R206, R199 ;  /* 0x000000c7ce98723e */ /* 0x004fe200000010ff */
[----:B------:R-:W-:Y:S01]  /*8cd0*/  FADD R206, R185, R206 ;  /* 0x000000ceb9ce7221 */ /* 0x000fe20000000000 */
[----:B------:R-:W-:Y:S01]  /*8ce0*/  @!P4 FMUL R221, R221, 0.5 ;  /* 0x3f000000ddddc820 */ /* 0x000fe20000400000 */
[----:B------:R-:W-:-:S03]  /*8cf0*/  FSETP.GEU.AND P5, PT, R157, -126, PT ;  /* 0xc2fc00009d00780b */ /* 0x000fc60003fae000 */
[----:B------:R-:W1:Y:S01]  /*8d00*/  MUFU.EX2 R210, R221 ;  /* 0x000000dd00d27308 */ /* 0x000e620000000800 */
[----:B---3--:R-:W-:Y:S01]  /*8d10*/  @!P6 FMUL R212, R212, R212 ;  /* 0x000000d4d4d4e220 */ /* 0x008fe20000400000 */
[----:B----4-:R-:W-:-:S04]  /*8d20*/  FFMA R156, R211, R167, -R166 ;  /* 0x000000a7d39c7223 */ /* 0x010fc800000008a6 */
[----:B------:R-:W-:Y:S01]  /*8d30*/  F2FP.BF16.F32.PACK_AB R154, R212, R217 ;  /* 0x000000d9d49a723e */ /* 0x000fe200000010ff */
[----:B------:R-:W-:Y:S01]  /*8d40*/  FADD R217, R206, R217 ;  /* 0x000000d9ced97221 */ /* 0x000fe20000000000 */
[----:B-----5:R-:W-:Y:S02]  /*8d50*/  @!P3 FMUL R215, R215, R215 ;  /* 0x000000d7d7d7b220 */ /* 0x020fe40000400000 */
[----:B------:R-:W-:Y:S01]  /*8d60*/  @!P5 FMUL R157, R157, 0.5 ;  /* 0x3f0000009d9dd820 */ /* 0x000fe20000400000 */
[----:B------:R-:W-:Y:S01]  /*8d70*/  FADD R212, R217, R212 ;  /* 0x000000d4d9d47221 */ /* 0x000fe20000000000 */
[----:B-1----:R-:W-:Y:S01]  /*8d80*/  @!P4 FMUL R210, R210, R210 ;  /* 0x000000d2d2d2c220 */ /* 0x002fe20000400000 */
[----:B------:R-:W-:-:S04]  /*8d90*/  FSETP.GEU.AND P4, PT, R213, -126, PT ;  /* 0xc2fc0000d500780b */ /* 0x000fc80003f8e000 */
[----:B------:R-:W-:Y:S01]  /*8da0*/  F2FP.BF16.F32.PACK_AB R155, R210, R215 ;  /* 0x000000d7d29b723e */ /* 0x000fe200000010ff */
[----:B------:R-:W-:-:S03]  /*8db0*/  FADD R215, R196, R215 ;  /* 0x000000d7c4d77221 */ /* 0x000fc60000000000 */
[----:B------:R-:W-:Y:S01]  /*8dc0*/  WARPGROUP.ARRIVE ;  /* 0x00000000000079c5 */ /* 0x000fe20000000000 */
[----:B------:R-:W-:-:S04]  /*8dd0*/  FADD R210, R215, R210 ;  /* 0x000000d2d7d27221 */ /* 0x000fc80000000000 */
[----:B------:R-:W-:Y:S01]  /*8de0*/  @!P4 FMUL R213, R213, 0.5 ;  /* 0x3f000000d5d5c820 */ /* 0x000fe20000400000 */
[----:B------:R-:W-:Y:S03]  /*8df0*/  HGMMA.64x256x16.F32.BF16 R24, R152, gdesc[UR4].tnspB, R24, gsb0 ;  /* 0x43e0000498187df0 */ /* 0x000fe60008001818 */
[----:B------:R-:W1:Y:S02]  /*8e00*/  MUFU.EX2 R214, R213 ;  /* 0x000000d500d67308 */ /* 0x000e640000000800 */
[----:B-1----:R-:W-:Y:S01]  /*8e10*/  @!P4 FMUL R214, R214, R214 ;  /* 0x000000d6d6d6c220 */ /* 0x002fe20000400000 */
[----:B------:R-:W-:-:S13]  /*8e20*/  FSETP.GEU.AND P4, PT, R219, -126, PT ;  /* 0xc2fc0000db00780b */ /* 0x000fda0003f8e000 */
[----:B------:R-:W-:Y:S01]  /*8e30*/  @!P4 FMUL R219, R219, 0.5 ;  /* 0x3f000000dbdbc820 */ /* 0x000fe20000400000 */
[----:B------:R-:W-:Y:S02]  /*8e40*/  WARPGROUP.DEPBAR.LE gsb0, 0x0 ;  /* 0x00008000000079c5 */ /* 0x000fe40000010000 */
[-C--:B------:R-:W-:Y:S01]  /*8e50*/  FFMA R155, R159, R167.reuse, -R208 ;  /* 0x000000a79f9b7223 */ /* 0x080fe200000008d0 */
[-CC-:B------:R-:W-:Y:S01]  /*8e60*/  FFMA R152, R209, R167.reuse, -R166.reuse ;  /* 0x000000a7d1987223 */ /* 0x180fe200000008a6 */
[----:B------:R-:W-:Y:S01]  /*8e70*/  MOV R153, 0x40000040 ;  /* 0x4000004000997802 */ /* 0x000fe20000000f00 */
[----:B------:R1:W2:Y:S01]  /*8e80*/  MUFU.EX2 R209, R157 ;  /* 0x0000009d00d17308 */ /* 0x0002a20000000800 */
[----:B------:R-:W-:Y:S01]  /*8e90*/  FFMA R166, R181, R167, -R166 ;  /* 0x000000a7b5a67223 */ /* 0x000fe200000008a6 */
[----:B------:R-:W-:Y:S02]  /*8ea0*/  FSETP.GEU.AND P3, PT, R155, -126, PT ;  /* 0xc2fc00009b00780b */ /* 0x000fe40003f6e000 */
[----:B------:R-:W-:-:S02]  /*8eb0*/  FSETP.GEU.AND P6, PT, R152, -126, PT ;  /* 0xc2fc00009800780b */ /* 0x000fc40003fce000 */
[----:B------:R-:W-:Y:S02]  /*8ec0*/  R2UR UR7, R153 ;  /* 0x00000000990772ca */ /* 0x000fe400000e0000 */
[----:B------:R-:W-:Y:S01]  /*8ed0*/  MOV R153, 0x40000040 ;  /* 0x4000004000997802 */ /* 0x000fe20000000f00 */
[----:B-1----:R-:W-:Y:S02]  /*8ee0*/  FFMA R157, R207, R167, -R208 ;  /* 0x000000a7cf9d7223 */ /* 0x002fe400000008d0 */
[----:B------:R-:W1:Y:S04]  /*8ef0*/  MUFU.EX2 R207, R219 ;  /* 0x000000db00cf7308 */ /* 0x000e680000000800 */
[----:B------:R-:W-:Y:S02]  /*8f00*/  @!P3 FMUL R155, R155, 0.5 ;  /* 0x3f0000009b9bb820 */ /* 0x000fe40000400000 */
[----:B------:R-:W-:Y:S01]  /*8f10*/  @!P6 FMUL R152, R152, 0.5 ;  /* 0x3f0000009898e820 */ /* 0x000fe20000400000 */
[----:B--2---:R-:W-:Y:S01]  /*8f20*/  @!P5 FMUL R209, R209, R209 ;  /* 0x000000d1d1d1d220 */ /* 0x004fe20000400000 */
[----:B------:R-:W-:-:S02]  /*8f30*/  FSETP.GEU.AND P5, PT, R163, -126, PT ;  /* 0xc2fc0000a300780b */ /* 0x000fc40003fae000 */
[----:B------:R2:W3:Y:S01]  /*8f40*/  MUFU.EX2 R154, R152 ;  /* 0x00000098009a7308 */ /* 0x0004e20000000800 */
[----:B-1----:R-:W-:-:S07]  /*8f50*/  @!P4 FMUL R207, R207, R207 ;  /* 0x000000cfcfcfc220 */ /* 0x002fce0000400000 */
[----:B------:R-:W1:Y:S01]  /*8f60*/  MUFU.EX2 R155, R155 ;  /* 0x0000009b009b7308 */ /* 0x000e620000000800 */
[----:B--2---:R-:W-:Y:S02]  /*8f70*/  IADD3 R152, R164, 0x80, RZ ;  /* 0x00000080a4987810 */ /* 0x004fe40007ffe0ff */
[----:B------:R-:W-:Y:S01]  /*8f80*/  @!P5 FMUL R163, R163, 0.5 ;  /* 0x3f000000a3a3d820 */ /* 0x000fe20000400000 */
[----:B------:R-:W-:Y:S02]  /*8f90*/  FSETP.GEU.AND P4, PT, R171, -126, PT ;  /* 0xc2fc0000ab00780b */ /* 0x000fe40003f8e000 */
[----:B------:R-:W-:Y:S02]  /*8fa0*/  R2UR UR6, R152 ;  /* 0x00000000980672ca */ /* 0x000fe400000e0000 */
[----:B------:R2:W4:Y:S01]  /*8fb0*/  MUFU.EX2 R218, R163 ;  /* 0x000000a300da7308 */ /* 0x0005220000000800 */
[----:B---3--:R-:W-:Y:S01]  /*8fc0*/  @!P6 FMUL R154, R154, R154 ;  /* 0x0000009a9a9ae220 */ /* 0x008fe20000400000 */
[----:B------:R-:W-:-:S02]  /*8fd0*/  FSETP.GEU.AND P6, PT, R156, -126, PT ;  /* 0xc2fc00009c00780b */ /* 0x000fc40003fce000 */
[C---:B------:R-:W-:Y:S02]  /*8fe0*/  IADD3 R152, R164.reuse, 0x100, RZ ;  /* 0x00000100a4987810 */ /* 0x040fe40007ffe0ff */
[----:B------:R-:W-:Y:S01]  /*8ff0*/  IADD3 R164, R164, 0x180, RZ ;  /* 0x00000180a4a47810 */ /* 0x000fe20007ffe0ff */
[----:B-1----:R-:W-:Y:S01]  /*9000*/  @!P3 FMUL R155, R155, R155 ;  /* 0x0000009b9b9bb220 */ /* 0x002fe20000400000 */
[----:B------:R-:W-:Y:S01]  /*9010*/  FSETP.GEU.AND P3, PT, R157, -126, PT ;  /* 0xc2fc00009d00780b */ /* 0x000fe20003f6e000 */
[----:B------:R-:W-:Y:S01]  /*9020*/  @!P4 FMUL R171, R171, 0.5 ;  /* 0x3f000000ababc820 */ /* 0x000fe20000400000 */
[----:B--2---:R-:W-:-:S05]  /*9030*/  FFMA R163, R160, R167, -R208 ;  /* 0x000000a7a0a37223 */ /* 0x004fca00000008d0 */
[----:B------:R-:W-:Y:S01]  /*9040*/  @!P6 FMUL R156, R156, 0.5 ;  /* 0x3f0000009c9ce820 */ /* 0x000fe20000400000 */
[----:B----4-:R-:W-:Y:S01]  /*9050*/  @!P5 FMUL R218, R218, R218 ;  /* 0x000000dadadad220 */ /* 0x010fe20000400000 */
[----:B------:R-:W-:Y:S02]  /*9060*/  FSETP.GEU.AND P5, PT, R168, -126, PT ;  /* 0xc2fc0000a800780b */ /* 0x000fe40003fae000 */
[----:B------:R1:W2:Y:S02]  /*9070*/  MUFU.EX2 R211, R156 ;  /* 0x0000009c00d37308 */ /* 0x0002a40000000800 */
[----:B------:R-:W-:-:S06]  /*9080*/  @!P3 FMUL R157, R157, 0.5 ;  /* 0x3f0000009d9db820 */ /* 0x000fcc0000400000 */
[----:B------:R3:W4:Y:S01]  /*9090*/  MUFU.EX2 R216, R157 ;  /* 0x0000009d00d87308 */ /* 0x0007220000000800 */
[----:B-1----:R-:W-:Y:S01]  /*90a0*/  F2FP.BF16.F32.PACK_AB R156, R154, R209 ;  /* 0x000000d19a9c723e */ /* 0x002fe200000010ff */
[----:B------:R-:W-:Y:S01]  /*90b0*/  FADD R209, R212, R209 ;  /* 0x000000d1d4d17221 */ /* 0x000fe20000000000 */
[----:B------:R-:W-:-:S03]  /*90c0*/  @!P5 FMUL R168, R168, 0.5 ;  /* 0x3f000000a8a8d820 */ /* 0x000fc60000400000 */
[----:B------:R-:W-:Y:S01]  /*90d0*/  FADD R209, R209, R154 ;  /* 0x0000009ad1d17221 */ /* 0x000fe20000000000 */
[----:B--2---:R-:W-:Y:S01]  /*90e0*/  @!P6 FMUL R211, R211, R211 ;  /* 0x000000d3d3d3e220 */ /* 0x004fe20000400000 */
[----:B---3--:R-:W-:Y:S01]  /*90f0*/  F2FP.BF16.F32.PACK_AB R157, R214, R155 ;  /* 0x0000009bd69d723e */ /* 0x008fe200000010ff */
[----:B------:R-:W-:Y:S01]  /*9100*/  FADD R155, R210, R155 ;  /* 0x0000009bd29b7221 */ /* 0x000fe20000000000 */
[----:B------:R-:W-:Y:S02]  /*9110*/  FSETP.GEU.AND P6, PT, R169, -126, PT ;  /* 0xc2fc0000a900780b */ /* 0x000fe40003fce000 */
[----:B------:R-:W-:Y:S01]  /*9120*/  F2FP.BF16.F32.PACK_AB R158, R211, R218 ;  /* 0x000000dad39e723e */ /* 0x000fe200000010ff */
[----:B------:R-:W-:Y:S01]  /*9130*/  FADD R155, R155, R214 ;  /* 0x000000d69b9b7221 */ /* 0x000fe20000000000 */
[----:B------:R-:W-:Y:S01]  /*9140*/  FADD R218, R209, R218 ;  /* 0x000000dad1da7221 */ /* 0x000fe20000000000 */
[----:B----4-:R-:W-:-:S03]  /*9150*/  @!P3 FMUL R216, R216, R216 ;  /* 0x000000d8d8d8b220 */ /* 0x010fc60000400000 */
[----:B------:R-:W-:Y:S02]  /*9160*/  FADD R218, R218, R211 ;  /* 0x000000d3dada7221 */ /* 0x000fe40000000000 */
[----:B------:R-:W-:Y:S01]  /*9170*/  F2FP.BF16.F32.PACK_AB R159, R207, R216 ;  /* 0x000000d8cf9f723e */ /* 0x000fe200000010ff */
[----:B------:R-:W-:Y:S01]  /*9180*/  FADD R216, R155, R216 ;  /* 0x000000d89bd87221 */ /* 0x000fe20000000000 */
[----:B------:R-:W-:Y:S01]  /*9190*/  SEL R155, R7, RZ, P2 ;  /* 0x000000ff079b7207 */ /* 0x000fe20001000000 */
[----:B------:R-:W-:Y:S01]  /*91a0*/  @!P6 FMUL R169, R169, 0.5 ;  /* 0x3f000000a9a9e820 */ /* 0x000fe20000400000 */
[----:B------:R-:W-:Y:S01]  /*91b0*/  WARPGROUP.ARRIVE ;  /* 0x00000000000079c5 */ /* 0x000fe20000000000 */
[----:B------:R-:W-:Y:S02]  /*91c0*/  FADD R207, R216, R207 ;  /* 0x000000cfd8cf7221 */ /* 0x000fe40000000000 */
[----:B------:R-:W-:-:S03]  /*91d0*/  IMAD R7, R155, 0x8, R198 ;  /* 0x000000089b077824 */ /* 0x000fc600078e02c6 */
[----:B------:R-:W-:Y:S01]  /*91e0*/  HGMMA.64x256x16.F32.BF16 R24, R156, gdesc[UR4].tnspB, R24, gsb0 ;  /* 0x43e000049c187df0 */ /* 0x000fe20008001818 */
[----:B------:R-:W-:Y:S02]  /*91f0*/  R2UR UR6, R152 ;  /* 0x00000000980672ca */ /* 0x000fe400000e0000 */
[----:B------:R-:W-:Y:S02]  /*9200*/  R2UR UR7, R153 ;  /* 0x00000000990772ca */ /* 0x000fe400000e0000 */
[----:B------:R-:W-:Y:S01]  /*9210*/  PRMT R7, RZ, 0x654, R7 ;  /* 0x00000654ff077816 */ /* 0x000fe20000000007 */
[----:B------:R-:W-:Y:S02]  /*9220*/  WARPGROUP.DEPBAR.LE gsb0, 0x0 ;  /* 0x00008000000079c5 */ /* 0x000fe40000010000 */
[----:B------:R-:W-:Y:S01]  /*9230*/  FFMA R158, R170, R167, -R208 ;  /* 0x000000a7aa9e7223 */ /* 0x000fe200000008d0 */
[----:B------:R-:W1:Y:S04]  /*9240*/  MUFU.EX2 R157, R168 ;  /* 0x000000a8009d7308 */ /* 0x000e680000000800 */
[----:B------:R-:W-:-:S04]  /*9250*/  FSETP.GEU.AND P3, PT, R158, -126, PT ;  /* 0xc2fc00009e00780b */ /* 0x000fc80003f6e000 */
[----:B------:R-:W2:Y:S08]  /*9260*/  MUFU.EX2 R156, R169 ;  /* 0x000000a9009c7308 */ /* 0x000eb00000000800 */
[----:B------:R-:W3:Y:S01]  /*9270*/  MUFU.EX2 R159, R171 ;  /* 0x000000ab009f7308 */ /* 0x000ee20000000800 */
[----:B------:R-:W-:Y:S01]  /*9280*/  @!P3 FMUL R158, R158, 0.5 ;  /* 0x3f0000009e9eb820 */ /* 0x000fe20000400000 */
[----:B-1----:R-:W-:Y:S01]  /*9290*/  @!P5 FMUL R157, R157, R157 ;  /* 0x0000009d9d9dd220 */ /* 0x002fe20000400000 */
[----:B------:R-:W-:-:S05]  /*92a0*/  FSETP.GEU.AND P5, PT, R172, -126, PT ;  /* 0xc2fc0000ac00780b */ /* 0x000fca0003fae000 */
[----:B------:R-:W1:Y:S01]  /*92b0*/  MUFU.EX2 R158, R158 ;  /* 0x0000009e009e7308 */ /* 0x000e620000000800 */
[----:B--2---:R-:W-:Y:S01]  /*92c0*/  @!P6 FMUL R156, R156, R156 ;  /* 0x0000009c9c9ce220 */ /* 0x004fe20000400000 */
[----:B------:R-:W-:-:S04]  /*92d0*/  FSETP.GEU.AND P6, PT, R161, -126, PT ;  /* 0xc2fc0000a100780b */ /* 0x000fc80003fce000 */
[----:B------:R-:W-:Y:S01]  /*92e0*/  F2FP.BF16.F32.PACK_AB R160, R156, R157 ;  /* 0x0000009d9ca0723e */ /* 0x000fe200000010ff */
[----:B------:R-:W-:Y:S01]  /*92f0*/  FADD R157, R218, R157 ;  /* 0x0000009dda9d7221 */ /* 0x000fe20000000000 */
[----:B------:R-:W-:Y:S01]  /*9300*/  @!P5 FMUL R172, R172, 0.5 ;  /* 0x3f000000acacd820 */ /* 0x000fe20000400000 */
[----:B---3--:R-:W-:Y:S01]  /*9310*/  @!P4 FMUL R159, R159, R159 ;  /* 0x0000009f9f9fc220 */ /* 0x008fe20000400000 */
[----:B------:R-:W-:Y:S01]  /*9320*/  FSETP.GEU.AND P4, PT, R165, -126, PT ;  /* 0xc2fc0000a500780b */ /* 0x000fe20003f8e000 */
[----:B------:R-:W-:Y:S01]  /*9330*/  FADD R156, R157, R156 ;  /* 0x0000009c9d9c7221 */ /* 0x000fe20000000000 */
[----:B------:R-:W2:Y:S03]  /*9340*/  MUFU.EX2 R169, R172 ;  /* 0x000000ac00a97308 */ /* 0x000ea60000000800 */
[----:B------:R-:W-:Y:S01]  /*9350*/  @!P6 FMUL R161, R161, 0.5 ;  /* 0x3f000000a1a1e820 */ /* 0x000fe20000400000 */
[----:B-1----:R-:W-:Y:S01]  /*9360*/  @!P3 FMUL R158, R158, R158 ;  /* 0x0000009e9e9eb220 */ /* 0x002fe20000400000 */
[----:B------:R-:W-:-:S03]  /*9370*/  FSETP.GEU.AND P3, PT, R163, -126, PT ;  /* 0xc2fc0000a300780b */ /* 0x000fc60003f6e000 */
[----:B------:R1:W3:Y:S03]  /*9380*/  MUFU.EX2 R168, R161 ;  /* 0x000000a100a87308 */ /* 0x0002e60000000800 */
[----:B------:R-:W-:-:S05]  /*9390*/  @!P4 FMUL R165, R165, 0.5 ;  /* 0x3f000000a5a5c820 */ /* 0x000fca0000400000 */
[----:B------:R4:W5:Y:S01]  /*93a0*/  MUFU.EX2 R170, R165 ;  /* 0x000000a500aa7308 */ /* 0x0009620000000800 */
[----:B--2---:R-:W-:Y:S01]  /*93b0*/  @!P5 FMUL R169, R169, R169 ;  /* 0x000000a9a9a9d220 */ /* 0x004fe20000400000 */
[----:B-1----:R-:W-:Y:S01]  /*93c0*/  F2FP.BF16.F32.PACK_AB R161, R159, R158 ;  /* 0x0000009e9fa1723e */ /* 0x002fe200000010ff */
[----:B------:R-:W-:Y:S01]  /*93d0*/  @!P3 FMUL R163, R163, 0.5 ;  /* 0x3f000000a3a3b820 */ /* 0x000fe20000400000 */
[----:B------:R-:W-:Y:S01]  /*93e0*/  FSETP.GEU.AND P5, PT, R176, -126, PT ;  /* 0xc2fc0000b000780b */ /* 0x000fe20003fae000 */
[----:B------:R-:W-:-:S03]  /*93f0*/  FADD R158, R207, R158 ;  /* 0x0000009ecf9e7221 */ /* 0x000fc60000000000 */
[----:B------:R-:W1:Y:S01]  /*9400*/  MUFU.EX2 R171, R163 ;  /* 0x000000a300ab7308 */ /* 0x000e620000000800 */
[----:B---3--:R-:W-:Y:S01]  /*9410*/  @!P6 FMUL R168, R168, R168 ;  /* 0x000000a8a8a8e220 */ /* 0x008fe20000400000 */
[----:B------:R-:W-:Y:S01]  /*9420*/  FSETP.GEU.AND P6, PT, R177, -126, PT ;  /* 0xc2fc0000b100780b */ /* 0x000fe20003fce000 */
[----:B------:R-:W-:Y:S01]  /*9430*/  FADD R158, R158, R159 ;  /* 0x0000009f9e9e7221 */ /* 0x000fe20000000000 */
[----:B----4-:R-:W-:Y:S02]  /*9440*/  MOV R165, 0x40000040 ;  /* 0x4000004000a57802 */ /* 0x010fe40000000f00 */
[----:B------:R-:W-:Y:S01]  /*9450*/  F2FP.BF16.F32.PACK_AB R162, R168, R169 ;  /* 0x000000a9a8a2723e */ /* 0x000fe200000010ff */
[----:B------:R-:W-:Y:S01]  /*9460*/  FADD R169, R156, R169 ;  /* 0x000000a99ca97221 */ /* 0x000fe20000000000 */
[----:B-----5:R-:W-:Y:S01]  /*9470*/  @!P4 FMUL R170, R170, R170 ;  /* 0x000000aaaaaac220 */ /* 0x020fe20000400000 */
[----:B------:R-:W-:Y:S01]  /*9480*/  FSETP.GEU.AND P4, PT, R179, -126, PT ;  /* 0xc2fc0000b300780b */ /* 0x000fe20003f8e000 */
[----:B------:R-:W-:Y:S01]  /*9490*/  @!P5 FMUL R176, R176, 0.5 ;  /* 0x3f000000b0b0d820 */ /* 0x000fe20000400000 */
[----:B------:R-:W-:-:S04]  /*94a0*/  FADD R168, R169, R168 ;  /* 0x000000a8a9a87221 */ /* 0x000fc80000000000 */
[----:B------:R-:W-:Y:S01]  /*94b0*/  @!P6 FMUL R177, R177, 0.5 ;  /* 0x3f000000b1b1e820 */ /* 0x000fe20000400000 */
[----:B------:R-:W2:Y:S01]  /*94c0*/  MUFU.EX2 R153, R176 ;  /* 0x000000b000997308 */ /* 0x000ea20000000800 */
[----:B-1----:R-:W-:-:S05]  /*94d0*/  @!P3 FMUL R171, R171, R171 ;  /* 0x000000abababb220 */ /* 0x002fca0000400000 */
[----:B------:R-:W-:Y:S01]  /*94e0*/  F2FP.BF16.F32.PACK_AB R163, R170, R171 ;  /* 0x000000abaaa3723e */ /* 0x000fe200000010ff */
[----:B------:R-:W-:Y:S01]  /*94f0*/  @!P4 FMUL R179, R179, 0.5 ;  /* 0x3f000000b3b3c820 */ /* 0x000fe20000400000 */
[----:B------:R-:W1:Y:S01]  /*9500*/  MUFU.EX2 R152, R177 ;  /* 0x000000b100987308 */ /* 0x000e620000000800 */
[----:B------:R-:W-:Y:S01]  /*9510*/  FADD R171, R158, R171 ;  /* 0x000000ab9eab7221 */ /* 0x000fe20000000000 */
[----:B------:R-:W-:-:S03]  /*9520*/  WARPGROUP.ARRIVE ;  /* 0x00000000000079c5 */ /* 0x000fc60000000000 */
[----:B------:R-:W-:-:S03]  /*9530*/  FADD R171, R171, R170 ;  /* 0x000000aaabab7221 */ /* 0x000fc60000000000 */
[----:B------:R-:W-:Y:S01]  /*9540*/  HGMMA.64x256x16.F32.BF16 R24, R160, gdesc[UR4].tnspB, R24, gsb0 ;  /* 0x43e00004a0187df0 */ /* 0x000fe20008001818 */
[----:B--2---:R-:W-:Y:S01]  /*9550*/  @!P5 FMUL R153, R153, R153 ;  /* 0x000000999999d220 */ /* 0x004fe20000400000 */
[----:B------:R-:W-:Y:S02]  /*9560*/  FSETP.GEU.AND P5, PT, R180, -126, PT ;  /* 0xc2fc0000b400780b */ /* 0x000fe40003fae000 */
[----:B------:R-:W-:Y:S02]  /*9570*/  R2UR UR6, R164 ;  /* 0x00000000a40672ca */ /* 0x000fe400000e0000 */
[----:B------:R-:W-:Y:S01]  /*9580*/  R2UR UR7, R165 ;  /* 0x00000000a50772ca */ /* 0x000fe200000e0000 */
[----:B-1----:R-:W-:Y:S01]  /*9590*/  @!P6 FMUL R152, R152, R152 ;  /* 0x000000989898e220 */ /* 0x002fe20000400000 */
[----:B------:R-:W-:-:S04]  /*95a0*/  FSETP.GEU.AND P6, PT, R166, -126, PT ;  /* 0xc2fc0000a600780b */ /* 0x000fc80003fce000 */
[----:B------:R-:W-:-:S03]  /*95b0*/  F2FP.BF16.F32.PACK_AB R164, R152, R153 ;  /* 0x0000009998a4723e */ /* 0x000fc600000010ff */
[----:B------:R-:W-:Y:S01]  /*95c0*/  @!P5 FMUL R180, R180, 0.5 ;  /* 0x3f000000b4b4d820 */ /* 0x000fe20000400000 */
[----:B------:R-:W-:-:S04]  /*95d0*/  FADD R153, R168, R153 ;  /* 0x00000099a8997221 */ /* 0x000fc80000000000 */
[----:B------:R-:W-:Y:S01]  /*95e0*/  FADD R153, R153, R152 ;  /* 0x0000009899997221 */ /* 0x000fe20000000000 */
[----:B------:R-:W1:Y:S01]  /*95f0*/  MUFU.EX2 R180, R180 ;  /* 0x000000b400b47308 */ /* 0x000e620000000800 */
[----:B------:R-:W-:Y:S01]  /*9600*/  @!P6 FMUL R166, R166, 0.5 ;  /* 0x3f000000a6a6e820 */ /* 0x000fe20000400000 */
[----:B-1----:R-:W-:-:S04]  /*9610*/  @!P5 FMUL R180, R180, R180 ;  /* 0x000000b4b4b4d220 */ /* 0x002fc80000400000 */
[----:B------:R-:W-:Y:S01]  /*9620*/  FADD R153, R153, R180 ;  /* 0x000000b499997221 */ /* 0x000fe20000000000 */
[----:B------:R-:W-:Y:S02]  /*9630*/  WARPGROUP.DEPBAR.LE gsb0, 0x0 ;  /* 0x00008000000079c5 */ /* 0x000fe40000010000 */
[-CC-:B------:R-:W-:Y:S01]  /*9640*/  FFMA R160, R178, R167.reuse, -R208.reuse ;  /* 0x000000a7b2a07223 */ /* 0x180fe200000008d0 */
[----:B------:R-:W1:Y:S01]  /*9650*/  MUFU.EX2 R161, R179 ;  /* 0x000000b300a17308 */ /* 0x000e620000000800 */
[----:B------:R-:W-:-:S03]  /*9660*/  FFMA R167, R183, R167, -R208 ;  /* 0x000000a7b7a77223 */ /* 0x000fc600000008d0 */
[----:B------:R-:W-:-:S04]  /*9670*/  FSETP.GEU.AND P3, PT, R160, -126, PT ;  /* 0xc2fc0000a000780b */ /* 0x000fc80003f6e000 */
[----:B------:R-:W2:Y:S09]  /*9680*/  MUFU.EX2 R162, R166 ;  /* 0x000000a600a27308 */ /* 0x000eb20000000800 */
[----:B------:R-:W-:Y:S01]  /*9690*/  @!P3 FMUL R160, R160, 0.5 ;  /* 0x3f000000a0a0b820 */ /* 0x000fe20000400000 */
[----:B-1----:R-:W-:Y:S01]  /*96a0*/  @!P4 FMUL R161, R161, R161 ;  /* 0x000000a1a1a1c220 */ /* 0x002fe20000400000 */
[----:B------:R-:W-:-:S04]  /*96b0*/  FSETP.GEU.AND P4, PT, R167, -126, PT ;  /* 0xc2fc0000a700780b */ /* 0x000fc80003f8e000 */
[----:B------:R-:W1:Y:S01]  /*96c0*/  MUFU.EX2 R160, R160 ;  /* 0x000000a000a07308 */ /* 0x000e620000000800 */
[----:B--2---:R-:W-:-:S04]  /*96d0*/  @!P6 FMUL R162, R162, R162 ;  /* 0x000000a2a2a2e220 */ /* 0x004fc80000400000 */
[----:B------:R-:W-:Y:S01]  /*96e0*/  FADD R185, R153, R162 ;  /* 0x000000a299b97221 */ /* 0x000fe20000000000 */
[----:B------:R-:W-:-:S03]  /*96f0*/  F2FP.BF16.F32.PACK_AB R166, R162, R180 ;  /* 0x000000b4a2a6723e */ /* 0x000fc600000010ff */
[----:B------:R-:W-:-:S04]  /*9700*/  @!P4 FMUL R167, R167, 0.5 ;  /* 0x3f000000a7a7c820 */ /* 0x000fc80000400000 */
[----:B------:R-:W2:Y:S01]  /*9710*/  MUFU.EX2 R172, R167 ;  /* 0x000000a700ac7308 */ /* 0x000ea20000000800 */
[----:B-1----:R-:W-:Y:S01]  /*9720*/  @!P3 FMUL R160, R160, R160 ;  /* 0x000000a0a0a0b220 */ /* 0x002fe20000400000 */
[----:B------:R-:W-:-:S04]  /*9730*/  FSETP.GEU.AND P3, PT, R182, -126, PT ;  /* 0xc2fc0000b600780b */ /* 0x000fc80003f6e000 */
[----:B------:R-:W-:Y:S01]  /*9740*/  F2FP.BF16.F32.PACK_AB R165, R161, R160 ;  /* 0x000000a0a1a5723e */ /* 0x000fe200000010ff */
[----:B------:R-:W-:-:S04]  /*9750*/  FADD R160, R171, R160 ;  /* 0x000000a0aba07221 */ /* 0x000fc80000000000 */
[----:B------:R-:W-:Y:S01]  /*9760*/  FADD R160, R160, R161 ;  /* 0x000000a1a0a07221 */ /* 0x000fe20000000000 */
[----:B--2---:R-:W-:-:S03]  /*9770*/  @!P4 FMUL R172, R172, R172 ;  /* 0x000000acacacc220 */ /* 0x004fc60000400000 */
[----:B------:R-:W-:-:S04]  /*9780*/  @!P3 FMUL R182, R182, 0.5 ;  /* 0x3f000000b6b6b820 */ /* 0x000fc80000400000 */
[----:B------:R-:W1:Y:S02]  /*9790*/  MUFU.EX2 R163, R182 ;  /* 0x000000b600a37308 */ /* 0x000e640000000800 */
[----:B-1----:R-:W-:-:S04]  /*97a0*/  @!P3 FMUL R163, R163, R163 ;  /* 0x000000a3a3a3b220 */ /* 0x002fc80000400000 */
[----:B------:R-:W-:Y:S01]  /*97b0*/  FADD R160, R160, R163 ;  /* 0x000000a3a0a07221 */ /* 0x000fe20000000000 */
[----:B------:R-:W-:-:S03]  /*97c0*/  F2FP.BF16.F32.PACK_AB R167, R172, R163 ;  /* 0x000000a3aca7723e */ /* 0x000fc600000010ff */
[----:B------:R-:W-:Y:S01]  /*97d0*/  FADD R196, R160, R172 ;  /* 0x000000aca0c47221 */ /* 0x000fe20000000000 */
[----:B------:R-:W-:-:S06]  /*97e0*/  WARPGROUP.ARRIVE ;  /* 0x00000000000079c5 */ /* 0x000fcc0000000000 */
        /* <DEDUP_REMOVED lines=10> */
.L_x_49:
        /* <DEDUP_REMOVED lines=10> */
.L_x_50:
        /* <DEDUP_REMOVED lines=8> */
[----:B------:R-:W-:Y:S01]  /*99b0*/  IADD3 R5, R5, 0x1, RZ ;  /* 0x0000000105057810 */ /* 0x000fe20007ffe0ff */
        /* <DEDUP_REMOVED lines=32> */
[----:B--2---:R-:W-:Y:S01]  /*9bc0*/  NOP ;  /* 0x0000000000007918 */ /* 0x004fe20000000000 */
.L_x_48:
[----:B------:R-:W-:Y:S05]  /*9bd0*/  BSYNC B0 ;  /* 0x0000000000007941 */ /* 0x000fea0003800000 */
.L_x_47:
[----:B------:R-:W-:-:S07]  /*9be0*/  IADD3 R17, R17, -0x1, RZ ;  /* 0xffffffff11117810 */ /* 0x000fce0007ffe0ff */
.L_x_46:
[C---:B------:R-:W-:Y:S01]  /*9bf0*/  ISETP.GT.AND P3, PT, R202.reuse, 0x1, PT ;  /* 0x00000001ca00780c */ /* 0x040fe20003f64270 */
[----:B------:R-:W-:Y:S01]  /*9c00*/  VIADD R175, R175, 0x1 ;  /* 0x00000001afaf7836 */ /* 0x000fe20000000000 */
[----:B-1----:R-:W-:Y:S02]  /*9c10*/  IADD3 R7, R155, 0x1, RZ ;  /* 0x000000019b077810 */ /* 0x002fe40007ffe0ff */
[----:B------:R-:W-:Y:S02]  /*9c20*/  IADD3 R202, R202, -0x1, RZ ;  /* 0xffffffffcaca7810 */ /* 0x000fe40007ffe0ff */
[----:B------:R-:W-:Y:S02]  /*9c30*/  ISETP.NE.AND P1, PT, R175, 0x4, PT ;  /* 0x00000004af00780c */ /* 0x000fe40003f25270 */
[----:B------:R-:W-:Y:S02]  /*9c40*/  ISETP.NE.AND P2, PT, R7, 0x4, PT ;  /* 0x000000040700780c */ /* 0x000fe40003f45270 */
[----:B------:R-:W-:-:S02]  /*9c50*/  SEL R153, RZ, 0x1, P1 ;  /* 0x00000001ff997807 */ /* 0x000fc40000800000 */
[----:B------:R-:W-:Y:S02]  /*9c60*/  IADD3 R197, R197, 0x40, RZ ;  /* 0x00000040c5c57810 */ /* 0x000fe40007ffe0ff */
[----:B------:R-:W-:Y:S02]  /*9c70*/  LOP3.LUT R4, R4, R153, RZ, 0x3c, !PT ;  /* 0x0000009904047212 */ /* 0x000fe400078e3cff */
[----:B------:R-:W-:Y:S02]  /*9c80*/  MOV R206, R201 ;  /* 0x000000c900ce7202 */ /* 0x000fe40000000f00 */
[----:B------:R-:W-:Y:S02]  /*9c90*/  MOV R204, R200 ;  /* 0x000000c800cc7202 */ /* 0x000fe40000000f00 */
[----:B------:R-:W-:Y:S02]  /*9ca0*/  SEL R199, R175, RZ, P1 ;  /* 0x000000ffafc77207 */ /* 0x000fe40000800000 */
[----:B------:R-:W-:Y:S01]  /*9cb0*/  SEL R7, R7, RZ, P2 ;  /* 0x000000ff07077207 */ /* 0x000fe20001000000 */
[----:B------:R-:W-:Y:S06]  /*9cc0*/  @P3 BRA `(.L_x_51) ;  /* 0xffffffcc00703947 */ /* 0x000fec000383ffff */
.L_x_37:
[----:B------:R-:W-:Y:S05]  /*9cd0*/  WARPSYNC.ALL ;  /* 0x0000000000007948 */ /* 0x000fea0003800000 */
[----:B------:R-:W2:Y:S01]  /*9ce0*/  SHFL.BFLY PT, R0, R185, 0x1, 0x1f ;  /* 0x0c201f00b9007f89 */ /* 0x000ea200000e0000 */
[----:B------:R-:W-:Y:S01]  /*9cf0*/  BSSY B0, `(.L_x_52) ;  /* 0x0000023000007945 */ /* 0x000fe20003800000 */
[----:B------:R-:W-:Y:S01]  /*9d00*/  MOV R6, 0x7f800000 ;  /* 0x7f80000000067802 */ /* 0x000fe20000000f00 */
[----:B------:R-:W-:Y:S01]  /*9d10*/  IMAD.MOV.U32 R22, RZ, RZ, 0x3f800000 ;  /* 0x3f800000ff167424 */ /* 0x000fe200078e00ff */
[----:B------:R-:W3:Y:S01]  /*9d20*/  SHFL.BFLY PT, R3, R196, 0x1, 0x1f ;  /* 0x0c201f00c4037f89 */ /* 0x000ee200000e0000 */
[----:B------:R-:W-:-:S02]  /*9d30*/  MOV R4, 0x3f800000 ;  /* 0x3f80000000047802 */ /* 0x000fc40000000f00 */
[----:B------:R-:W-:Y:S01]  /*9d40*/  MOV R7, 0x7f800000 ;  /* 0x7f80000000077802 */ /* 0x000fe20000000f00 */
[----:B--2---:R-:W-:Y:S01]  /*9d50*/  FADD R0, R0, R185 ;  /* 0x000000b900007221 */ /* 0x004fe20000000000 */
[----:B---3--:R-:W-:-:S04]  /*9d60*/  FADD R155, R3, R196 ;  /* 0x000000c4039b7221 */ /* 0x008fc80000000000 */
[----:B------:R-:W2:Y:S04]  /*9d70*/  SHFL.BFLY PT, R5, R0, 0x2, 0x1f ;  /* 0x0c401f0000057f89 */ /* 0x000ea800000e0000 */
[----:B------:R-:W3:Y:S01]  /*9d80*/  SHFL.BFLY PT, R156, R155, 0x2, 0x1f ;  /* 0x0c401f009b9c7f89 */ /* 0x000ee200000e0000 */
[C---:B--2---:R-:W-:Y:S01]  /*9d90*/  FSETP.NE.AND P0, PT, R0.reuse, -R5, PT ;  /* 0x800000050000720b */ /* 0x044fe20003f05000 */
[----:B------:R-:W-:Y:S01]  /*9da0*/  FADD R3, R0, R5 ;  /* 0x0000000500037221 */ /* 0x000fe20000000000 */
[----:B---3--:R-:W-:-:S11]  /*9db0*/  FADD R17, R155, R156 ;  /* 0x0000009c9b117221 */ /* 0x008fd60000000000 */
[----:B------:R-:W-:Y:S05]  /*9dc0*/  @!P0 BRA `(.L_x_53) ;  /* 0x0000000000548947 */ /* 0x000fea0003800000 */
[----:B------:R-:W-:Y:S01]  /*9dd0*/  IADD3 R0, R3, 0x1800000, RZ ;  /* 0x0180000003007810 */ /* 0x000fe20007ffe0ff */
[----:B------:R-:W-:Y:S03]  /*9de0*/  BSSY B1, `(.L_x_54) ;  /* 0x000000c000017945 */ /* 0x000fe60003800000 */
[----:B------:R-:W-:-:S04]  /*9df0*/  LOP3.LUT R0, R0, 0x7f800000, RZ, 0xc0, !PT ;  /* 0x7f80000000007812 */ /* 0x000fc800078ec0ff */
[----:B------:R-:W-:-:S13]  /*9e00*/  ISETP.GT.U32.AND P0, PT, R0, 0x1ffffff, PT ;  /* 0x01ffffff0000780c */ /* 0x000fda0003f04070 */
[----:B------:R-:W-:Y:S05]  /*9e10*/  @P0 BRA `(.L_x_55) ;  /* 0x0000000000100947 */ /* 0x000fea0003800000 */
[----:B------:R-:W-:-:S07]  /*9e20*/  MOV R4, 0x9e40 ;  /* 0x00009e4000047802 */ /* 0x000fce0000000f00 */
[----:B-1----:R-:W-:Y:S05]  /*9e30*/  CALL.REL.NOINC `($__internal_0_$__cuda_sm20_rcp_rn_f32_slowpath) ;  /* 0x00000028005c7944 */ /* 0x002fea0003c00000 */
[----:B------:R-:W-:Y:S01]  /*9e40*/  MOV R4, R0 ;  /* 0x0000000000047202 */ /* 0x000fe20000000f00 */
[----:B------:R-:W-:Y:S06]  /*9e50*/  BRA `(.L_x_56) ;  /* 0x0000000000107947 */ /* 0x000fec0003800000 */
.L_x_55:
[----:B------:R-:W2:Y:S02]  /*9e60*/  MUFU.RCP R4, R3 ;  /* 0x0000000300047308 */ /* 0x000ea40000001000 */
[----:B--2---:R-:W-:-:S04]  /*9e70*/  FFMA R0, R3, R4, -1 ;  /* 0xbf80000003007423 */ /* 0x004fc80000000004 */
[----:B------:R-:W-:-:S04]  /*9e80*/  FADD.FTZ R5, -R0, -RZ ;  /* 0x800000ff00057221 */ /* 0x000fc80000010100 */
[----:B------:R-:W-:-:S07]  /*9e90*/  FFMA R4, R4, R5, R4 ;  /* 0x0000000504047223 */ /* 0x000fce0000000004 */
.L_x_56:
[----:B------:R-:W-:Y:S05]  /*9ea0*/  BSYNC B1 ;  /* 0x0000000000017941 */ /* 0x000fea0003800000 */
.L_x_54:
[----:B------:R-:W-:Y:S01]  /*9eb0*/  FSETP.GEU.AND P0, PT, |R3|, 1.175494350822287508e-38, PT ;  /* 0x008000000300780b */ /* 0x000fe20003f0e200 */
[----:B------:R-:W-:-:S12]  /*9ec0*/  ULDC UR6, c[0x0][0x600] ;  /* 0x0001800000067ab9 */ /* 0x000fd80000000800 */
[----:B------:R-:W-:-:S04]  /*9ed0*/  @!P0 FMUL R3, R3, 16777216 ;  /* 0x4b80000003038820 */ /* 0x000fc80000400000 */
[----:B------:R-:W2:Y:S02]  /*9ee0*/  MUFU.LG2 R0, R3 ;  /* 0x0000000300007308 */ /* 0x000ea40000000c00 */
[----:B--2---:R-:W-:-:S04]  /*9ef0*/  @!P0 FADD R0, R0, -24 ;  /* 0xc1c0000000008421 */ /* 0x004fc80000000000 */
[----:B------:R-:W-:-:S04]  /*9f00*/  FMUL R0, R0, 0.69314718246459960938 ;  /* 0x3f31721800007820 */ /* 0x000fc80000400000 */
[----:B------:R-:W-:-:S07]  /*9f10*/  FFMA R7, R201, UR6, R0 ;  /* 0x00000006c9077c23 */ /* 0x000fce0008000000 */
.L_x_53:
[----:B------:R-:W-:Y:S05]  /*9f20*/  BSYNC B0 ;  /* 0x0000000000007941 */ /* 0x000fea0003800000 */
.L_x_52:
[----:B------:R-:W-:Y:S01]  /*9f30*/  FSETP.NE.AND P0, PT, R155, -R156, PT ;  /* 0x8000009c9b00720b */ /* 0x000fe20003f05000 */
[----:B------:R-:W-:Y:S01]  /*9f40*/  ULDC UR4, c[0x0][0x608] ;  /* 0x0001820000047ab9 */ /* 0x000fe20000000800 */
[----:B------:R-:W-:Y:S01]  /*9f50*/  BSSY B0, `(.L_x_57) ;  /* 0x0000059000007945 */ /* 0x000fe20003800000 */
[----:B------:R-:W-:-:S04]  /*9f60*/  FMUL R4, R4, UR4 ;  /* 0x0000000404047c20 */ /* 0x000fc80008400000 */
        /* <DEDUP_REMOVED lines=64> */
[----:B------:R-:W-:Y:S06]  /*a370*/  @!P0 BRA `(.L_x_58) ;  /* 0x0000000000588947 */ /* 0x000fec0003800000 */
[----:B------:R-:W-:Y:S01]  /*a380*/  IADD3 R0, R17, 0x1800000, RZ ;  /* 0x0180000011007810 */ /* 0x000fe20007ffe0ff */
[----:B------:R-:W-:Y:S03]  /*a390*/  BSSY B1, `(.L_x_59) ;  /* 0x000000d000017945 */ /* 0x000fe60003800000 */
[----:B------:R-:W-:-:S04]  /*a3a0*/  LOP3.LUT R0, R0, 0x7f800000, RZ, 0xc0, !PT ;  /* 0x7f80000000007812 */ /* 0x000fc800078ec0ff */
[----:B------:R-:W-:-:S13]  /*a3b0*/  ISETP.GT.U32.AND P0, PT, R0, 0x1ffffff, PT ;  /* 0x01ffffff0000780c */ /* 0x000fda0003f04070 */
[----:B------:R-:W-:Y:S05]  /*a3c0*/  @P0 BRA `(.L_x_60) ;  /* 0x0000000000140947 */ /* 0x000fea0003800000 */
[----:B------:R-:W-:Y:S02]  /*a3d0*/  MOV R3, R17 ;  /* 0x0000001100037202 */ /* 0x000fe40000000f00 */
[----:B------:R-:W-:-:S07]  /*a3e0*/  MOV R4, 0xa400 ;  /* 0x0000a40000047802 */ /* 0x000fce0000000f00 */
[----:B-1----:R-:W-:Y:S05]  /*a3f0*/  CALL.REL.NOINC `($__internal_0_$__cuda_sm20_rcp_rn_f32_slowpath) ;  /* 0x0000002000ec7944 */ /* 0x002fea0003c00000 */
[----:B------:R-:W-:Y:S01]  /*a400*/  IMAD.MOV.U32 R22, RZ, RZ, R0 ;  /* 0x000000ffff167224 */ /* 0x000fe200078e0000 */
[----:B------:R-:W-:Y:S06]  /*a410*/  BRA `(.L_x_61) ;  /* 0x0000000000107947 */ /* 0x000fec0003800000 */
.L_x_60:
[----:B------:R-:W2:Y:S02]  /*a420*/  MUFU.RCP R22, R17 ;  /* 0x0000001100167308 */ /* 0x000ea40000001000 */
[----:B--2---:R-:W-:-:S04]  /*a430*/  FFMA R0, R17, R22, -1 ;  /* 0xbf80000011007423 */ /* 0x004fc80000000016 */
[----:B------:R-:W-:-:S04]  /*a440*/  FADD.FTZ R3, -R0, -RZ ;  /* 0x800000ff00037221 */ /* 0x000fc80000010100 */
[----:B------:R-:W-:-:S07]  /*a450*/  FFMA R22, R22, R3, R22 ;  /* 0x0000000316167223 */ /* 0x000fce0000000016 */
.L_x_61:
[----:B------:R-:W-:Y:S05]  /*a460*/  BSYNC B1 ;  /* 0x0000000000017941 */ /* 0x000fea0003800000 */
.L_x_59:
[----:B------:R-:W-:Y:S01]  /*a470*/  FSETP.GEU.AND P0, PT, |R17|, 1.175494350822287508e-38, PT ;  /* 0x008000001100780b */ /* 0x000fe20003f0e200 */
[----:B------:R-:W-:-:S12]  /*a480*/  ULDC UR4, c[0x0][0x600] ;  /* 0x0001800000047ab9 */ /* 0x000fd80000000800 */
[----:B------:R-:W-:-:S04]  /*a490*/  @!P0 FMUL R17, R17, 16777216 ;  /* 0x4b80000011118820 */ /* 0x000fc80000400000 */
[----:B------:R-:W2:Y:S02]  /*a4a0*/  MUFU.LG2 R0, R17 ;  /* 0x0000001100007308 */ /* 0x000ea40000000c00 */
[----:B--2---:R-:W-:-:S04]  /*a4b0*/  @!P0 FADD R0, R0, -24 ;  /* 0xc1c0000000008421 */ /* 0x004fc80000000000 */
[----:B------:R-:W-:-:S04]  /*a4c0*/  FMUL R3, R0, 0.69314718246459960938 ;  /* 0x3f31721800037820 */ /* 0x000fc80000400000 */
[----:B------:R-:W-:-:S07]  /*a4d0*/  FFMA R6, R200, UR4, R3 ;  /* 0x00000004c8067c23 */ /* 0x000fce0008000003 */
.L_x_58:
[----:B------:R-:W-:Y:S05]  /*a4e0*/  BSYNC B0 ;  /* 0x0000000000007941 */ /* 0x000fea0003800000 */
.L_x_57:
[C---:B------:R-:W-:Y:S01]  /*a4f0*/  LOP3.LUT P0, RZ, R16.reuse, 0x3, RZ, 0xc0, !PT ;  /* 0x0000000310ff7812 */ /* 0x040fe2000780c0ff */
[----:B------:R-:W-:Y:S01]  /*a500*/  ULDC UR4, c[0x0][0x608] ;  /* 0x0001820000047ab9 */ /* 0x000fe20000000800 */
[----:B------:R-:W-:Y:S01]  /*a510*/  LOP3.LUT R19, R16, 0x7f, RZ, 0xc0, !PT ;  /* 0x0000007f10137812 */ /* 0x000fe200078ec0ff */
[----:B------:R-:W-:Y:S01]  /*a520*/  ULDC.64 UR6, c[0x0][0x208] ;  /* 0x0000820000067ab9 */ /* 0x000fe20000000a00 */
[----:B------:R-:W-:Y:S01]  /*a530*/  FMUL R0, R22, UR4 ;  /* 0x0000000416007c20 */ /* 0x000fe20008400000 */
[----:B------:R-:W-:Y:S01]  /*a540*/  BSSY B0, `(.L_x_62) ;  /* 0x0000016000007945 */ /* 0x000fe20003800000 */
[----:B------:R-:W-:-:S07]  /*a550*/  SHF.R.U32.HI R23, RZ, 0x5, R19 ;  /* 0x00000005ff177819 */ /* 0x000fce0000011613 */
[----:B------:R-:W-:Y:S05]  /*a560*/  @P0 BRA `(.L_x_63) ;  /* 0x00000000004c0947 */ /* 0x000fea0003800000 */
[----:B------:R-:W-:Y:S01]  /*a570*/  SHF.R.U32.HI R3, RZ, 0x2, R16 ;  /* 0x00000002ff037819 */ /* 0x000fe20000011610 */
[----:B------:R-:W-:Y:S01]  /*a580*/  ULDC.64 UR4, c[0x0][0x688] ;  /* 0x0001a20000047ab9 */ /* 0x000fe20000000a00 */
[----:B------:R-:W-:Y:S01]  /*a590*/  SHF.L.U32 R4, R23, 0x4, RZ ;  /* 0x0000000417047819 */ /* 0x000fe200000006ff */
[----:B------:R-:W-:Y:S01]  /*a5a0*/  UIMAD UR4, UR36, UR4, UR43 ;  /* 0x00000004240472a4 */ /* 0x000fe2000f8e022b */
[----:B------:R-:W-:-:S03]  /*a5b0*/  LOP3.LUT R3, R3, 0x7, RZ, 0xc0, !PT ;  /* 0x0000000703037812 */ /* 0x000fc600078ec0ff */
[----:B------:R-:W-:Y:S01]  /*a5c0*/  UIMAD UR4, UR37, UR5, UR4 ;  /* 0x00000005250472a4 */ /* 0x000fe2000f8e0204 */
[----:B------:R-:W-:Y:S02]  /*a5d0*/  LOP3.LUT R3, R4, 0xfffffff0, R3, 0xe2, !PT ;  /* 0xfffffff004037812 */ /* 0x000fe400078ee203 */
[----:B------:R-:W-:Y:S02]  /*a5e0*/  ULDC UR5, c[0x0][0x288] ;  /* 0x0000a20000057ab9 */ /* 0x000fe40000000800 */
[C---:B------:R-:W-:Y:S02]  /*a5f0*/  LOP3.LUT R4, R3.reuse, UR43, RZ, 0xfc, !PT ;  /* 0x0000002b03047c12 */ /* 0x040fe4000f8efcff */
[----:B------:R-:W-:Y:S02]  /*a600*/  IADD3 R3, P2, R3, UR4, RZ ;  /* 0x0000000403037c10 */ /* 0x000fe4000ff5e0ff */
[C---:B------:R-:W-:Y:S02]  /*a610*/  IADD3 R5, R4.reuse, 0x8, RZ ;  /* 0x0000000804057810 */ /* 0x040fe40007ffe0ff */
[----:B------:R-:W-:-:S02]  /*a620*/  ISETP.GE.U32.AND P0, PT, R4, UR5, PT ;  /* 0x0000000504007c0c */ /* 0x000fc4000bf06070 */
[----:B------:R-:W-:Y:S01]  /*a630*/  ISETP.GE.U32.AND P1, PT, R5, UR5, PT ;  /* 0x0000000505007c0c */ /* 0x000fe2000bf26070 */
[----:B------:R-:W-:Y:S01]  /*a640*/  ULDC.64 UR4, c[0x0][0x680] ;  /* 0x0001a00000047ab9 */ /* 0x000fe20000000a00 */
[----:B------:R-:W-:Y:S02]  /*a650*/  IADD3.X R8, RZ, RZ, RZ, P2, !PT ;  /* 0x000000ffff087210 */ /* 0x000fe400017fe4ff */
[----:B------:R-:W-:-:S04]  /*a660*/  LEA R4, P2, R3, UR4, 0x2 ;  /* 0x0000000403047c11 */ /* 0x000fc8000f8410ff */
[----:B------:R-:W-:-:S05]  /*a670*/  LEA.HI.X R5, R3, UR5, R8, 0x2, P2 ;  /* 0x0000000503057c11 */ /* 0x000fca00090f1408 */
[----:B------:R2:W-:Y:S04]  /*a680*/  @!P0 STG.E desc[UR6][R4.64], R7 ;  /* 0x0000000704008986 */ /* 0x0005e8000c101906 */
[----:B------:R2:W-:Y:S02]  /*a690*/  @!P1 STG.E desc[UR6][R4.64+0x20], R6 ;  /* 0x0000200604009986 */ /* 0x0005e4000c101906 */
.L_x_63:
[----:B------:R-:W-:Y:S05]  /*a6a0*/  BSYNC B0 ;  /* 0x0000000000007941 */ /* 0x000fea0003800000 */
.L_x_62:
[----:B------:R-:W-:Y:S01]  /*a6b0*/  ULDC.64 UR4, c[0x0][0x730] ;  /* 0x0001cc0000047ab9 */ /* 0x000fe20000000a00 */
[-C--:B-1----:R-:W-:Y:S01]  /*a6c0*/  FMUL R152, R26, R0.reuse ;  /* 0x000000001a987220 */ /* 0x082fe20000400000 */
[----:B------:R-:W-:Y:S01]  /*a6d0*/  ISETP.NE.U32.AND P0, PT, RZ, UR4, PT ;  /* 0x00000004ff007c0c */ /* 0x000fe2000bf05070 */
[-C--:B------:R-:W-:Y:S01]  /*a6e0*/  FMUL R156, R30, R0.reuse ;  /* 0x000000001e9c7220 */ /* 0x080fe20000400000 */
[-C--:B------:R-:W-:Y:S01]  /*a6f0*/  FMUL R160, R34, R0.reuse ;  /* 0x0000000022a07220 */ /* 0x080fe20000400000 */
[-C--:B------:R-:W-:Y:S01]  /*a700*/  FMUL R164, R38, R0.reuse ;  /* 0x0000000026a47220 */ /* 0x080fe20000400000 */
[----:B------:R-:W-:Y:S01]  /*a710*/  ISETP.NE.AND.EX P0, PT, RZ, UR5, PT, P0 ;  /* 0x00000005ff007c0c */ /* 0x000fe2000bf05300 */
        /* <DEDUP_REMOVED lines=60> */
[----:B------:R-:W-:Y:S06]  /*aae0*/  @P0 BRA `(.L_x_64) ;  /* 0x0000000000200947 */ /* 0x000fec0003800000 */
[----:B------:R-:W-:Y:S02]  /*aaf0*/  ULDC.64 UR4, c[0x0][0x728] ;  /* 0x0001ca0000047ab9 */ /* 0x000fe40000000a00 */
[----:B------:R-:W-:-:S04]  /*ab00*/  ISETP.NE.U32.AND P0, PT, RZ, UR4, PT ;  /* 0x00000004ff007c0c */ /* 0x000fc8000bf05070 */
[----:B------:R-:W-:-:S13]  /*ab10*/  ISETP.NE.AND.EX P0, PT, RZ, UR5, PT, P0 ;  /* 0x00000005ff007c0c */ /* 0x000fda000bf05300 */
[----:B------:R-:W-:Y:S05]  /*ab20*/  @!P0 BRA `(.L_x_65) ;  /* 0x00000000000c8947 */ /* 0x000fea0003800000 */
[----:B--2---:R-:W1:Y:S02]  /*ab30*/  LDC.64 R4, c[0x0][0x728] ;  /* 0x0001ca00ff047b82 */ /* 0x004e640000000a00 */
[----:B-1----:R3:W5:Y:S01]  /*ab40*/  LDG.E R17, desc[UR6][R4.64] ;  /* 0x0000000604117981 */ /* 0x002762000c1e1900 */
[----:B------:R-:W-:Y:S05]  /*ab50*/  BRA `(.L_x_64) ;  /* 0x0000000000047947 */ /* 0x000fea0003800000 */
.L_x_65:
[----:B------:R-:W1:Y:S02]  /*ab60*/  LDC R17, c[0x0][0x720] ;  /* 0x0001c800ff117b82 */ /* 0x000e640000000800 */
.L_x_64:
[----:B------:R-:W-:-:S04]  /*ab70*/  MOV R0, RZ ;  /* 0x000000ff00007202 */ /* 0x000fc80000000f00 */
[----:B------:R-:W-:-:S13]  /*ab80*/  LOP3.LUT P0, RZ, R0, 0x1bf, RZ, 0xc0, !PT ;  /* 0x000001bf00ff7812 */ /* 0x000fda000780c0ff */
[----:B------:R-:W-:Y:S05]  /*ab90*/  @!P0 BRA `(.L_x_66) ;  /* 0x0000000000408947 */ /* 0x000fea0003800000 */
[----:B------:R-:W-:Y:S01]  /*aba0*/  MOV R14, 0x0 ;  /* 0x00000000000e7802 */ /* 0x000fe20000000f00 */
[----:B------:R-:W-:Y:S01]  /*abb0*/  ULDC.64 UR4, c[0x4][0x70] ;  /* 0x01001c0000047ab9 */ /* 0x000fe20000000a00 */
[----:B------:R-:W-:Y:S01]  /*abc0*/  ULDC.64 UR6, c[0x4][0x8] ;  /* 0x0100020000067ab9 */ /* 0x000fe20000000a00 */
[----:B--23--:R-:W-:Y:S02]  /*abd0*/  MOV R4, UR4 ;  /* 0x0000000400047c02 */ /* 0x00cfe40008000f00 */
[----:B------:R-:W-:Y:S01]  /*abe0*/  MOV R5, UR5 ;  /* 0x0000000500057c02 */ /* 0x000fe20008000f00 */
[----:B------:R-:W2:Y:S01]  /*abf0*/  LDC.64 R14, c[0x4][R14] ;  /* 0x010000000e0e7b82 */ /* 0x000ea20000000a00 */
[----:B------:R-:W-:Y:S01]  /*ac00*/  ULDC.64 UR4, c[0x4][0x78] ;  /* 0x01001e0000047ab9 */ /* 0x000fe20000000a00 */
[----:B------:R-:W-:Y:S01]  /*ac10*/  MOV R10, UR6 ;  /* 0x00000006000a7c02 */ /* 0x000fe20008000f00 */
[----:B------:R-:W-:Y:S01]  /*ac20*/  IMAD.U32 R7, RZ, RZ, UR5 ;  /* 0x00000005ff077e24 */ /* 0x000fe2000f8e00ff */
[----:B------:R-:W-:-:S02]  /*ac30*/  MOV R6, UR4 ;  /* 0x0000000400067c02 */ /* 0x000fc40008000f00 */
[----:B------:R-:W-:Y:S02]  /*ac40*/  MOV R11, UR7 ;  /* 0x00000007000b7c02 */ /* 0x000fe40008000f00 */
[----:B------:R-:W-:Y:S02]  /*ac50*/  MOV R8, 0x70 ;  /* 0x0000007000087802 */ /* 0x000fe40000000f00 */
[----:B------:R-:W-:Y:S02]  /*ac60*/  MOV R12, 0x1 ;  /* 0x00000001000c7802 */ /* 0x000fe40000000f00 */
[----:B------:R-:W-:-:S07]  /*ac70*/  MOV R13, RZ ;  /* 0x000000ff000d7202 */ /* 0x000fce0000000f00 */
[----:B------:R-:W-:-:S07]  /*ac80*/  LEPC R20, `(.L_x_66) ;  /* 0x000000001014794e */ /* 0x000fce0000000000 */
[----:B-12--5:R-:W-:Y:S05]  /*ac90*/  CALL.ABS.NOINC R14 ;  /* 0x000000000e007343 */ /* 0x026fea0003c00000 */
.L_x_66:
[----:B------:R-:W-:-:S13]  /*aca0*/  LOP3.LUT P0, RZ, R2, 0x1bf, RZ, 0xc0, !PT ;  /* 0x000001bf02ff7812 */ /* 0x000fda000780c0ff */
[----:B------:R-:W-:Y:S05]  /*acb0*/  @!P0 BRA `(.L_x_67) ;  /* 0x0000000000408947 */ /* 0x000fea0003800000 */
[----:B------:R-:W-:Y:S01]  /*acc0*/  MOV R14, 0x0 ;  /* 0x00000000000e7802 */ /* 0x000fe20000000f00 */
[----:B------:R-:W-:Y:S01]  /*acd0*/  ULDC.64 UR4, c[0x4][0x70] ;  /* 0x01001c0000047ab9 */ /* 0x000fe20000000a00 */
[----:B------:R-:W-:Y:S01]  /*ace0*/  ULDC.64 UR6, c[0x4][0x78] ;  /* 0x01001e0000067ab9 */ /* 0x000fe20000000a00 */
[----:B--23--:R-:W-:Y:S01]  /*acf0*/  MOV R4, UR4 ;  /* 0x0000000400047c02 */ /* 0x00cfe20008000f00 */
[----:B------:R-:W-:Y:S01]  /*ad00*/  IMAD.U32 R5, RZ, RZ, UR5 ;  /* 0x00000005ff057e24 */ /* 0x000fe2000f8e00ff */
[----:B------:R-:W-:Y:S01]  /*ad10*/  ULDC.64 UR4, c[0x4][0x10] ;  /* 0x0100040000047ab9 */ /* 0x000fe20000000a00 */
[----:B------:R-:W2:Y:S01]  /*ad20*/  LDC.64 R14, c[0x4][R14] ;  /* 0x010000000e0e7b82 */ /* 0x000ea20000000a00 */
[----:B------:R-:W-:Y:S01]  /*ad30*/  MOV R6, UR6 ;  /* 0x0000000600067c02 */ /* 0x000fe20008000f00 */
[----:B------:R-:W-:Y:S01]  /*ad40*/  IMAD.MOV.U32 R13, RZ, RZ, RZ ;  /* 0x000000ffff0d7224 */ /* 0x000fe200078e00ff */
[----:B------:R-:W-:Y:S02]  /*ad50*/  MOV R7, UR7 ;  /* 0x0000000700077c02 */ /* 0x000fe40008000f00 */
[----:B------:R-:W-:-:S02]  /*ad60*/  MOV R10, UR4 ;  /* 0x00000004000a7c02 */ /* 0x000fc40008000f00 */
[----:B------:R-:W-:Y:S02]  /*ad70*/  MOV R11, UR5 ;  /* 0x00000005000b7c02 */ /* 0x000fe40008000f00 */
[----:B------:R-:W-:Y:S02]  /*ad80*/  MOV R8, 0x70 ;  /* 0x0000007000087802 */ /* 0x000fe40000000f00 */
[----:B------:R-:W-:-:S07]  /*ad90*/  MOV R12, 0x1 ;  /* 0x00000001000c7802 */ /* 0x000fce0000000f00 */
[----:B------:R-:W-:-:S07]  /*ada0*/  LEPC R20, `(.L_x_67) ;  /* 0x000000001014794e */ /* 0x000fce0000000000 */
[----:B-12--5:R-:W-:Y:S05]  /*adb0*/  CALL.ABS.NOINC R14 ;  /* 0x000000000e007343 */ /* 0x026fea0003c00000 */
.L_x_67:
[----:B------:R-:W-:Y:S01]  /*adc0*/  ULDC.64 UR4, c[0x0][0x730] ;  /* 0x0001cc0000047ab9 */ /* 0x000fe20000000a00 */
[----:B------:R-:W-:Y:S02]  /*add0*/  SHF.L.U32 R0, R16, 0x5, RZ ;  /* 0x0000000510007819 */ /* 0x000fe400000006ff */
[----:B------:R-:W-:Y:S02]  /*ade0*/  ISETP.NE.U32.AND P0, PT, RZ, UR4, PT ;  /* 0x00000004ff007c0c */ /* 0x000fe4000bf05070 */
[----:B--23--:R-:W-:Y:S02]  /*adf0*/  SHF.R.U32.HI R4, RZ, 0x1, R16 ;  /* 0x00000001ff047819 */ /* 0x00cfe40000011610 */
[----:B------:R-:W-:Y:S02]  /*ae00*/  ISETP.NE.AND.EX P0, PT, RZ, UR5, PT, P0 ;  /* 0x00000005ff007c0c */ /* 0x000fe4000bf05300 */
[----:B------:R-:W-:Y:S02]  /*ae10*/  LOP3.LUT R3, R0, 0xc0, RZ, 0xc0, !PT ;  /* 0x000000c000037812 */ /* 0x000fe400078ec0ff */
[----:B------:R-:W-:-:S02]  /*ae20*/  IADD3 R19, R19, 0x1f, RZ ;  /* 0x0000001f13137810 */ /* 0x000fc40007ffe0ff */
[----:B------:R-:W-:Y:S02]  /*ae30*/  LOP3.LUT R3, R3, 0x8, R4, 0xf8, !PT ;  /* 0x0000000803037812 */ /* 0x000fe400078ef804 */
[----:B------:R-:W-:Y:S02]  /*ae40*/  SHF.L.U32 R4, R16, 0x2, RZ ;  /* 0x0000000210047819 */ /* 0x000fe400000006ff */
[----:B------:R-:W-:Y:S02]  /*ae50*/  LOP3.LUT R6, R0, 0x20, RZ, 0xc0, !PT ;  /* 0x0000002000067812 */ /* 0x000fe400078ec0ff */
[----:B------:R-:W-:Y:S01]  /*ae60*/  ISETP.GT.U32.AND P1, PT, R19, 0x3e, PT ;  /* 0x0000003e1300780c */ /* 0x000fe20003f24070 */
[----:B-1---5:R-:W1:Y:S01]  /*ae70*/  @P0 LDC R17, c[0x0][0x720] ;  /* 0x0001c800ff110b82 */ /* 0x022e620000000800 */
[----:B------:R-:W-:Y:S02]  /*ae80*/  LOP3.LUT R4, R3, 0x18, R4, 0x78, !PT ;  /* 0x0000001803047812 */ /* 0x000fe400078e7804 */
[----:B------:R-:W-:-:S02]  /*ae90*/  LEA R6, R23, R6, 0x9 ;  /* 0x0000000617067211 */ /* 0x000fc400078e48ff */
[----:B------:R-:W-:Y:S02]  /*aea0*/  LOP3.LUT R3, R0, 0x100, RZ, 0xc0, !PT ;  /* 0x0000010000037812 */ /* 0x000fe400078ec0ff */
[----:B------:R-:W-:Y:S02]  /*aeb0*/  LOP3.LUT P0, RZ, R16, 0x4, RZ, 0xc0, !PT ;  /* 0x0000000410ff7812 */ /* 0x000fe4000780c0ff */
[----:B------:R-:W-:Y:S01]  /*aec0*/  IADD3 R3, R4, R6, R3 ;  /* 0x0000000604037210 */ /* 0x000fe20007ffe003 */
[-C--:B-1----:R-:W-:Y:S01]  /*aed0*/  FMUL R9, R160, R17.reuse ;  /* 0x00000011a0097220 */ /* 0x082fe20000400000 */
[-C--:B------:R-:W-:Y:S01]  /*aee0*/  FMUL R16, R162, R17.reuse ;  /* 0x00000011a2107220 */ /* 0x080fe20000400000 */
[-C--:B------:R-:W-:Y:S01]  /*aef0*/  FMUL R4, R24, R17.reuse ;  /* 0x0000001118047220 */ /* 0x080fe20000400000 */
[-C--:B------:R-:W-:Y:S01]  /*af00*/  FMUL R5, R152, R17.reuse ;  /* 0x0000001198057220 */ /* 0x080fe20000400000 */
[-C--:B------:R-:W-:Y:S01]  /*af10*/  FMUL R6, R154, R17.reuse ;  /* 0x000000119a067220 */ /* 0x080fe20000400000 */
[-C--:B------:R-:W-:Y:S01]  /*af20*/  FMUL R7, R156, R17.reuse ;  /* 0x000000119c077220 */ /* 0x080fe20000400000 */
[-C--:B------:R-:W-:Y:S01]  /*af30*/  FMUL R8, R158, R17.reuse ;  /* 0x000000119e087220 */ /* 0x080fe20000400000 */
[----:B------:R-:W-:Y:S01]  /*af40*/  FMUL R24, R22, R17 ;  /* 0x0000001116187220 */ /* 0x000fe20000400000 */
[----:B------:R-:W-:Y:S01]  /*af50*/  F2FP.BF16.F32.PACK_AB R9, R16, R9 ;  /* 0x000000091009723e */ /* 0x000fe200000010ff */
        /* <DEDUP_REMOVED lines=9> */
[----:B------:R-:W-:Y:S01]  /*aff0*/  MOV R16, 0x10 ;  /* 0x0000001000107802 */ /* 0x000fe20000000f00 */
[-C--:B------:R-:W-:Y:S01]  /*b000*/  FMUL R12, R41, R17.reuse ;  /* 0x00000011290c7220 */ /* 0x080fe20000400000 */
[----:B------:R-:W-:Y:S01]  /*b010*/  LEA R22, R3, R2, 0x1 ;  /* 0x0000000203167211 */ /* 0x000fe200078e08ff */
[----:B------:R-:W-:Y:S01]  /*b020*/  FMUL R19, R40, R17 ;  /* 0x0000001128137220 */ /* 0x000fe20000400000 */
[----:B------:R-:W-:Y:S01]  /*b030*/  F2FP.BF16.F32.PACK_AB R5, R6, R5 ;  /* 0x000000050605723e */ /* 0x000fe200000010ff */
[----:B------:R-:W-:Y:S01]  /*b040*/  FMUL R13, R168, R17 ;  /* 0x00000011a80d7220 */ /* 0x000fe20000400000 */
[----:B------:R-:W-:Y:S01]  /*b050*/  F2FP.BF16.F32.PACK_AB R7, R8, R7 ;  /* 0x000000070807723e */ /* 0x000fe200000010ff */
[-C--:B------:R-:W-:Y:S01]  /*b060*/  FMUL R0, R42, R17.reuse ;  /* 0x000000112a007220 */ /* 0x080fe20000400000 */
[----:B------:R-:W-:Y:S01]  /*b070*/  SEL R3, R16, 0xfffffff0, !P0 ;  /* 0xfffffff010037807 */ /* 0x000fe20004000000 */
        /* <DEDUP_REMOVED lines=108> */
[----:B------:R-:W-:Y:S01]  /*b740*/  VIADD R16, R22, 0x1000 ;  /* 0x0000100016107836 */ /* 0x000fe20000000000 */
[----:B------:R-:W-:-:S02]  /*b750*/  F2FP.BF16.F32.PACK_AB R6, R29, R28 ;  /* 0x0000001c1d06723e */ /* 0x000fc400000010ff */
[----:B------:R-:W-:Y:S02]  /*b760*/  F2FP.BF16.F32.PACK_AB R8, R33, R32 ;  /* 0x000000202108723e */ /* 0x000fe400000010ff */
[----:B------:R-:W-:Y:S02]  /*b770*/  F2FP.BF16.F32.PACK_AB R10, R37, R10 ;  /* 0x0000000a250a723e */ /* 0x000fe400000010ff */
[----:B------:R-:W-:Y:S01]  /*b780*/  F2FP.BF16.F32.PACK_AB R11, R20, R11 ;  /* 0x0000000b140b723e */ /* 0x000fe200000010ff */
[----:B------:R-:W-:Y:S06]  /*b790*/  @P1 BRA `(.L_x_68) ;  /* 0x0000000000041947 */ /* 0x000fec0003800000 */
[----:B------:R-:W-:-:S04]  /*b7a0*/  DEPBAR.LE SB0, 0x1 ;  /* 0x000080400000791a */ /* 0x000fc80000000000 */
.L_x_68:
[----:B------:R-:W-:Y:S05]  /*b7b0*/  WARPSYNC.ALL ;  /* 0x0000000000007948 */ /* 0x000fea0003800000 */
[----:B------:R-:W-:Y:S01]  /*b7c0*/  BAR.SYNC.DEFER_BLOCKING 0x1, 0x80 ;  /* 0x0042000000007b1d */ /* 0x000fe20000010000 */
[C---:B------:R-:W-:Y:S02]  /*b7d0*/  LEA R20, R3.reuse, R16, 0x1 ;  /* 0x0000001003147211 */ /* 0x040fe400078e08ff */
[----:B------:R-:W-:Y:S02]  /*b7e0*/  LEA R3, R3, R22, 0x1 ;  /* 0x0000001603037211 */ /* 0x000fe400078e08ff */
[----:B------:R-:W-:Y:S01]  /*b7f0*/  F2FP.BF16.F32.PACK_AB R12, R12, R19 ;  /* 0x000000130c0c723e */ /* 0x000fe200000010ff */
[----:B------:R-:W-:Y:S01]  /*b800*/  BSSY B0, `(.L_x_69) ;  /* 0x000001d000007945 */ /* 0x000fe20003800000 */
[----:B------:R-:W-:-:S02]  /*b810*/  F2FP.BF16.F32.PACK_AB R13, R13, R0 ;  /* 0x000000000d0d723e */ /* 0x000fc400000010ff */
[----:B------:R-:W-:Y:S02]  /*b820*/  F2FP.BF16.F32.PACK_AB R14, R14, R21 ;  /* 0x000000150e0e723e */ /* 0x000fe400000010ff */
[----:B------:R-:W-:Y:S02]  /*b830*/  F2FP.BF16.F32.PACK_AB R15, R15, R46 ;  /* 0x0000002e0f0f723e */ /* 0x000fe400000010ff */
[----:B------:R-:W-:Y:S02]  /*b840*/  F2FP.BF16.F32.PACK_AB R16, R49, R48 ;  /* 0x000000303110723e */ /* 0x000fe400000010ff */
[----:B------:R-:W-:Y:S02]  /*b850*/  F2FP.BF16.F32.PACK_AB R17, R38, R23 ;  /* 0x000000172611723e */ /* 0x000fe400000010ff */
[----:B------:R-:W-:Y:S02]  /*b860*/  F2FP.BF16.F32.PACK_AB R18, R53, R52 ;  /* 0x000000343512723e */ /* 0x000fe400000010ff */
[----:B------:R-:W-:Y:S01]  /*b870*/  F2FP.BF16.F32.PACK_AB R19, R34, R27 ;  /* 0x0000001b2213723e */ /* 0x000fe200000010ff */
[----:B------:R1:W-:Y:S04]  /*b880*/  STSM.16.M88.4 [R22], R4 ;  /* 0x0000000416007844 */ /* 0x0003e80000000200 */
[----:B------:R1:W-:Y:S01]  /*b890*/  STSM.16.M88.4 [R3], R8 ;  /* 0x0000000803007844 */ /* 0x0003e20000000200 */
[----:B------:R-:W-:Y:S01]  /*b8a0*/  @!PT LDS RZ, [RZ] ;  /* 0x00000000fffff984 */ /* 0x000fe20000000800 */
[----:B------:R-:W-:Y:S01]  /*b8b0*/  @!PT LDS RZ, [RZ] ;  /* 0x00000000fffff984 */ /* 0x000fe20000000800 */
[----:B------:R-:W-:Y:S01]  /*b8c0*/  @!PT LDS RZ, [RZ] ;  /* 0x00000000fffff984 */ /* 0x000fe20000000800 */
[----:B------:R-:W-:Y:S01]  /*b8d0*/  @!PT LDS RZ, [RZ] ;  /* 0x00000000fffff984 */ /* 0x000fe20000000800 */
[----:B------:R2:W-:Y:S06]  /*b8e0*/  MEMBAR.ALL.CTA ;  /* 0x0000000000007992 */ /* 0x0005ec0000008000 */
[----:B--2---:R-:W2:Y:S02]  /*b8f0*/  FENCE.VIEW.ASYNC.S ;  /* 0x00000000000073c6 */ /* 0x004ea40000000000 */
[----:B--2---:R-:W-:Y:S06]  /*b900*/  BAR.SYNC.DEFER_BLOCKING 0x1, 0x80 ;  /* 0x0042000000007b1d */ /* 0x004fec0000010000 */
[----:B------:R-:W-:Y:S05]  /*b910*/  @P1 BRA `(.L_x_70) ;  /* 0x00000000002c1947 */ /* 0x000fea0003800000 */
[----:B------:R-:W-:Y:S01]  /*b920*/  ULDC.64 UR4, c[0x0][0x198] ;  /* 0x0000660000047ab9 */ /* 0x000fe20000000a00 */
[----:B------:R-:W-:Y:S01]  /*b930*/  R2UR UR8, R2 ;  /* 0x00000000020872ca */ /* 0x000fe200000e0000 */
[----:B------:R-:W-:Y:S01]  /*b940*/  UIADD3 UR4, UP0, UR4, 0x670, URZ ;  /* 0x0000067004047890 */ /* 0x000fe2000ff1e03f */
[----:B------:R-:W-:Y:S01]  /*b950*/  UMOV UR9, URZ ;  /* 0x0000003f00097c82 */ /* 0x000fe20008000000 */
[----:B------:R-:W-:Y:S02]  /*b960*/  UMOV UR10, UR43 ;  /* 0x0000002b000a7c82 */ /* 0x000fe40008000000 */
[----:B------:R-:W-:Y:S01]  /*b970*/  UIADD3.X UR5, URZ, UR5, URZ, UP0, !UPT ;  /* 0x000000053f057290 */ /* 0x000fe200087fe43f */
[----:B------:R-:W-:Y:S01]  /*b980*/  UMOV UR11, UR36 ;  /* 0x00000024000b7c82 */ /* 0x000fe20008000000 */
[----:B------:R-:W-:-:S07]  /*b990*/  UMOV UR12, UR37 ;  /* 0x00000025000c7c82 */ /* 0x000fce0008000000 */
[----:B------:R2:W-:Y:S01]  /*b9a0*/  UTMASTG.4D [UR8], [UR4] ;  /* 0x00000008040073b5 */ /* 0x0005e20008018000 */
[----:B------:R0:W-:Y:S01]  /*b9b0*/  UTMACMDFLUSH ;  /* 0x00000000000079b7 */ /* 0x0001e20000000000 */
[----:B--2---:R-:W-:-:S04]  /*b9c0*/  DEPBAR.LE SB0, 0x1 ;  /* 0x000080400000791a */ /* 0x004fc80000000000 */
.L_x_70:
[----:B------:R-:W-:Y:S05]  /*b9d0*/  BSYNC B0 ;  /* 0x0000000000007941 */ /* 0x000fea0003800000 */
.L_x_69:
[----:B------:R-:W-:Y:S01]  /*b9e0*/  BAR.SYNC.DEFER_BLOCKING 0x1, 0x80 ;  /* 0x0042000000007b1d */ /* 0x000fe20000010000 */
[----:B-1----:R-:W-:Y:S02]  /*b9f0*/  F2FP.BF16.F32.PACK_AB R4, R57, R56 ;  /* 0x000000383904723e */ /* 0x002fe400000010ff */
[----:B------:R-:W-:Y:S02]  /*ba00*/  F2FP.BF16.F32.PACK_AB R5, R30, R31 ;  /* 0x0000001f1e05723e */ /* 0x000fe400000010ff */
[----:B------:R-:W-:Y:S01]  /*ba10*/  F2FP.BF16.F32.PACK_AB R6, R61, R60 ;  /* 0x0000003c3d06723e */ /* 0x000fe200000010ff */
[----:B------:R-:W-:Y:S01]  /*ba20*/  BSSY B0, `(.L_x_71) ;  /* 0x000001c000007945 */ /* 0x000fe20003800000 */
[----:B------:R-:W-:Y:S02]  /*ba30*/  F2FP.BF16.F32.PACK_AB R7, R26, R35 ;  /* 0x000000231a07723e */ /* 0x000fe400000010ff */
[----:B------:R-:W-:Y:S02]  /*ba40*/  F2FP.BF16.F32.PACK_AB R8, R65, R64 ;  /* 0x000000404108723e */ /* 0x000fe400000010ff */
[----:B------:R-:W-:-:S02]  /*ba50*/  F2FP.BF16.F32.PACK_AB R9, R24, R39 ;  /* 0x000000271809723e */ /* 0x000fc400000010ff */
[----:B------:R-:W-:Y:S02]  /*ba60*/  F2FP.BF16.F32.PACK_AB R10, R69, R68 ;  /* 0x00000044450a723e */ /* 0x000fe400000010ff */
[----:B------:R-:W-:Y:S01]  /*ba70*/  F2FP.BF16.F32.PACK_AB R11, R36, R41 ;  /* 0x00000029240b723e */ /* 0x000fe200000010ff */
[----:B------:R1:W-:Y:S04]  /*ba80*/  STSM.16.M88.4 [R22+0x1000], R12 ;  /* 0x0010000c16007844 */ /* 0x0003e80000000200 */
[----:B------:R1:W-:Y:S01]  /*ba90*/  STSM.16.M88.4 [R3+0x1000], R16 ;  /* 0x0010001003007844 */ /* 0x0003e20000000200 */
        /* <DEDUP_REMOVED lines=8> */
[----:B------:R-:W-:Y:S01]  /*bb20*/  R2UR UR8, R2 ;  /* 0x00000000020872ca */ /* 0x000fe200000e0000 */
[----:B------:R-:W-:Y:S01]  /*bb30*/  ULDC.64 UR4, c[0x0][0x198] ;  /* 0x0000660000047ab9 */ /* 0x000fe20000000a00 */
[----:B------:R-:W-:Y:S01]  /*bb40*/  UMOV UR9, 0x20 ;  /* 0x0000002000097882 */ /* 0x000fe20000000000 */
[----:B------:R-:W-:Y:S01]  /*bb50*/  UIADD3 UR4, UP0, UR4, 0x670, URZ ;  /* 0x0000067004047890 */ /* 0x000fe2000ff1e03f */
[----:B------:R-:W-:Y:S01]  /*bb60*/  UMOV UR10, UR43 ;  /* 0x0000002b000a7c82 */ /* 0x000fe20008000000 */
[----:B------:R-:W-:Y:S02]  /*bb70*/  UMOV UR11, UR36 ;  /* 0x00000024000b7c82 */ /* 0x000fe40008000000 */
[----:B------:R-:W-:Y:S01]  /*bb80*/  UIADD3.X UR5, URZ, UR5, URZ, UP0, !UPT ;  /* 0x000000053f057290 */ /* 0x000fe200087fe43f */
[----:B------:R-:W-:-:S05]  /*bb90*/  UMOV UR12, UR37 ;  /* 0x00000025000c7c82 */ /* 0x000fca0008000000 */
[----:B------:R-:W-:-:S09]  /*bba0*/  UIADD3 UR8, UR8, 0x1000, URZ ;  /* 0x0000100008087890 */ /* 0x000fd2000fffe03f */
[----:B------:R2:W-:Y:S01]  /*bbb0*/  UTMASTG.4D [UR8], [UR4] ;  /* 0x00000008040073b5 */ /* 0x0005e20008018000 */
[----:B------:R0:W-:Y:S01]  /*bbc0*/  UTMACMDFLUSH ;  /* 0x00000000000079b7 */ /* 0x0001e20000000000 */
[----:B--2---:R-:W-:-:S04]  /*bbd0*/  DEPBAR.LE SB0, 0x1 ;  /* 0x000080400000791a */ /* 0x004fc80000000000 */
.L_x_72:
[----:B------:R-:W-:Y:S05]  /*bbe0*/  BSYNC B0 ;  /* 0x0000000000007941 */ /* 0x000fea0003800000 */
.L_x_71:
        /* <DEDUP_REMOVED lines=23> */
[----:B------:R-:W-:Y:S01]  /*bd60*/  UMOV UR9, 0x40 ;  /* 0x0000004000097882 */ /* 0x000fe20000000000 */
[----:B------:R-:W-:Y:S02]  /*bd70*/  UMOV UR10, UR43 ;  /* 0x0000002b000a7c82 */ /* 0x000fe40008000000 */
[----:B------:R-:W-:Y:S01]  /*bd80*/  UIADD3.X UR5, URZ, UR5, URZ, UP0, !UPT ;  /* 0x000000053f057290 */ /* 0x000fe200087fe43f */
[----:B------:R-:W-:Y:S01]  /*bd90*/  UMOV UR11, UR36 ;  /* 0x00000024000b7c82 */ /* 0x000fe20008000000 */
[----:B------:R-:W-:-:S07]  /*bda0*/  UMOV UR12, UR37 ;  /* 0x00000025000c7c82 */ /* 0x000fce0008000000 */
[----:B------:R2:W-:Y:S01]  /*bdb0*/  UTMASTG.4D [UR8], [UR4] ;  /* 0x00000008040073b5 */ /* 0x0005e20008018000 */
[----:B------:R0:W-:Y:S01]  /*bdc0*/  UTMACMDFLUSH ;  /* 0x00000000000079b7 */ /* 0x0001e20000000000 */
[----:B--2---:R-:W-:-:S04]  /*bdd0*/  DEPBAR.LE SB0, 0x1 ;  /* 0x000080400000791a */ /* 0x004fc80000000000 */
.L_x_74:
[----:B------:R-:W-:Y:S05]  /*bde0*/  BSYNC B0 ;  /* 0x0000000000007941 */ /* 0x000fea0003800000 */
.L_x_73:
[----:B------:R-:W-:Y:S01]  /*bdf0*/  BAR.SYNC.DEFER_BLOCKING 0x1, 0x80 ;  /* 0x0042000000007b1d */ /* 0x000fe20000010000 */
[----:B------:R-:W-:Y:S02]  /*be00*/  F2FP.BF16.F32.PACK_AB R96, R97, R96 ;  /* 0x000000606160723e */ /* 0x000fe400000010ff */
[----:B------:R-:W-:Y:S02]  /*be10*/  F2FP.BF16.F32.PACK_AB R97, R99, R98 ;  /* 0x000000626361723e */ /* 0x000fe400000010ff */
[----:B-1----:R-:W-:Y:S01]  /*be20*/  F2FP.BF16.F32.PACK_AB R4, R89, R88 ;  /* 0x000000585904723e */ /* 0x002fe200000010ff */
[----:B------:R-:W-:Y:S01]  /*be30*/  BSSY B0, `(.L_x_75) ;  /* 0x000001c000007945 */ /* 0x000fe20003800000 */
[----:B------:R-:W-:Y:S02]  /*be40*/  F2FP.BF16.F32.PACK_AB R5, R91, R90 ;  /* 0x0000005a5b05723e */ /* 0x000fe400000010ff */
[----:B------:R-:W-:Y:S02]  /*be50*/  F2FP.BF16.F32.PACK_AB R6, R93, R92 ;  /* 0x0000005c5d06723e */ /* 0x000fe400000010ff */
[----:B------:R-:W-:-:S02]  /*be60*/  F2FP.BF16.F32.PACK_AB R7, R95, R94 ;  /* 0x0000005e5f07723e */ /* 0x000fc400000010ff */
[----:B------:R-:W-:Y:S02]  /*be70*/  F2FP.BF16.F32.PACK_AB R98, R101, R100 ;  /* 0x000000646562723e */ /* 0x000fe400000010ff */
[----:B------:R-:W-:Y:S01]  /*be80*/  F2FP.BF16.F32.PACK_AB R99, R103, R102 ;  /* 0x000000666763723e */ /* 0x000fe200000010ff */
[----:B------:R1:W-:Y:S04]  /*be90*/  STSM.16.M88.4 [R22+0x1000], R12 ;  /* 0x0010000c16007844 */ /* 0x0003e80000000200 */
        /* <DEDUP_REMOVED lines=21> */
.L_x_76:
[----:B------:R-:W-:Y:S05]  /*bff0*/  BSYNC B0 ;  /* 0x0000000000007941 */ /* 0x000fea0003800000 */
.L_x_75:
[----:B------:R-:W-:Y:S01]  /*c000*/  BAR.SYNC.DEFER_BLOCKING 0x1, 0x80 ;  /* 0x0042000000007b1d */ /* 0x000fe20000010000 */
[----:B------:R-:W-:Y:S02]  /*c010*/  F2FP.BF16.F32.PACK_AB R104, R105, R104 ;  /* 0x000000686968723e */ /* 0x000fe400000010ff */
        /* <DEDUP_REMOVED lines=15> */
[----:B---3--:R-:W3:Y:S02]  /*c110*/  FENCE.VIEW.ASYNC.S ;  /* 0x00000000000073c6 */ /* 0x008ee40000000000 */
[----:B---3--:R-:W-:Y:S06]  /*c120*/  BAR.SYNC.DEFER_BLOCKING 0x1, 0x80 ;  /* 0x0042000000007b1d */ /* 0x008fec0000010000 */
        /* <DEDUP_REMOVED lines=11> */
[----:B---3--:R-:W-:-:S04]  /*c1e0*/  DEPBAR.LE SB0, 0x1 ;  /* 0x000080400000791a */ /* 0x008fc80000000000 */
.L_x_78:
[----:B------:R-:W-:Y:S05]  /*c1f0*/  BSYNC B0 ;  /* 0x0000000000007941 */ /* 0x000fea0003800000 */
.L_x_77:
        /* <DEDUP_REMOVED lines=17> */
[----:B----4-:R-:W4:Y:S02]  /*c310*/  FENCE.VIEW.ASYNC.S ;  /* 0x00000000000073c6 */ /* 0x010f240000000000 */
[----:B----4-:R-:W-:Y:S06]  /*c320*/  BAR.SYNC.DEFER_BLOCKING 0x1, 0x80 ;  /* 0x0042000000007b1d */ /* 0x010fec0000010000 */
        /* <DEDUP_REMOVED lines=12> */
[----:B----4-:R-:W-:-:S04]  /*c3f0*/  DEPBAR.LE SB0, 0x1 ;  /* 0x000080400000791a */ /* 0x010fc80000000000 */
.L_x_80:
[----:B------:R-:W-:Y:S05]  /*c400*/  BSYNC B0 ;  /* 0x0000000000007941 */ /* 0x000fea0003800000 */
.L_x_79:
        /* <DEDUP_REMOVED lines=17> */
[----:B-----5:R-:W5:Y:S02]  /*c520*/  FENCE.VIEW.ASYNC.S ;  /* 0x00000000000073c6 */ /* 0x020f640000000000 */
[----:B-----5:R-:W-:Y:S06]  /*c530*/  BAR.SYNC.DEFER_BLOCKING 0x1, 0x80 ;  /* 0x0042000000007b1d */ /* 0x020fec0000010000 */
        /* <DEDUP_REMOVED lines=11> */
[----:B-1----:R-:W-:-:S04]  /*c5f0*/  DEPBAR.LE SB0, 0x1 ;  /* 0x000080400000791a */ /* 0x002fc80000000000 */
.L_x_82:
[----:B------:R-:W-:Y:S05]  /*c600*/  BSYNC B0 ;  /* 0x0000000000007941 */ /* 0x000fea0003800000 */
.L_x_81:
[----:B------:R-:W-:Y:S06]  /*c610*/  BAR.SYNC.DEFER_BLOCKING 0x1, 0x80 ;  /* 0x0042000000007b1d */ /* 0x000fec0000010000 */
[----:B------:R-:W-:Y:S01]  /*c620*/  BSSY B0, `(.L_x_83) ;  /* 0x0000016000007945 */ /* 0x000fe20003800000 */
[----:B------:R1:W-:Y:S04]  /*c630*/  STSM.16.M88.4 [R22+0x1000], R136 ;  /* 0x0010008816007844 */ /* 0x0003e80000000200 */
        /* <DEDUP_REMOVED lines=18> */
[----:B------:R1:W-:Y:S02]  /*c760*/  UTMASTG.4D [UR8], [UR4] ;  /* 0x00000008040073b5 */ /* 0x0003e40008018000 */
[----:B-1----:R0:W-:Y:S02]  /*c770*/  UTMACMDFLUSH ;  /* 0x00000000000079b7 */ /* 0x0021e40000000000 */
.L_x_84:
[----:B------:R-:W-:Y:S05]  /*c780*/  BSYNC B0 ;  /* 0x0000000000007941 */ /* 0x000fea0003800000 */
.L_x_83:
[----:B------:R-:W-:-:S04]  /*c790*/  DEPBAR.LE SB0, 0x0 ;  /* 0x000080000000791a */ /* 0x000fc80000000000 */
[----:B------:R-:W-:Y:S05]  /*c7a0*/  EXIT ;  /* 0x000000000000794d */ /* 0x000fea0003800000 */
        .weak           $__internal_0_$__cuda_sm20_rcp_rn_f32_slowpath
        .type           $__internal_0_$__cuda_sm20_rcp_rn_f32_slowpath,@function
        .size           $__internal_0_$__cuda_sm20_rcp_rn_f32_slowpath,(.L_x_90 - $__internal_0_$__cuda_sm20_rcp_rn_f32_slowpath)
$__internal_0_$__cuda_sm20_rcp_rn_f32_slowpath:
[----:B------:R-:W-:Y:S01]  /*c7b0*/  SHF.L.U32 R0, R3, 0x1, RZ ;  /* 0x0000000103007819 */ /* 0x000fe200000006ff */
[----:B------:R-:W-:Y:S03]  /*c7c0*/  BSSY B2, `(.L_x_85) ;  /* 0x0000030000027945 */ /* 0x000fe60003800000 */
[----:B------:R-:W-:-:S04]  /*c7d0*/  SHF.R.U32.HI R153, RZ, 0x18, R0 ;  /* 0x00000018ff997819 */ /* 0x000fc80000011600 */
[----:B------:R-:W-:-:S13]  /*c7e0*/  ISETP.NE.U32.AND P0, PT, R153, RZ, PT ;  /* 0x000000ff9900720c */ /* 0x000fda0003f05070 */
[----:B------:R-:W-:Y:S05]  /*c7f0*/  @P0 BRA `(.L_x_86) ;  /* 0x0000000000280947 */ /* 0x000fea0003800000 */
[----:B------:R-:W-:-:S04]  /*c800*/  SHF.L.U32 R0, R3, 0x1, RZ ;  /* 0x0000000103007819 */ /* 0x000fc800000006ff */
[----:B------:R-:W-:-:S13]  /*c810*/  ISETP.NE.AND P0, PT, R0, RZ, PT ;  /* 0x000000ff0000720c */ /* 0x000fda0003f05270 */
[----:B------:R-:W-:Y:S01]  /*c820*/  @P0 FFMA R23, R3, 1.84467440737095516160e+19, RZ ;  /* 0x5f80000003170823 */ /* 0x000fe200000000ff */
[----:B------:R-:W-:Y:S08]  /*c830*/  @!P0 MUFU.RCP R5, R3 ;  /* 0x0000000300058308 */ /* 0x000ff00000001000 */
[----:B------:R-:W1:Y:S02]  /*c840*/  @P0 MUFU.RCP R0, R23 ;  /* 0x0000001700000308 */ /* 0x000e640000001000 */
[----:B-1----:R-:W-:-:S04]  /*c850*/  @P0 FFMA R152, R23, R0, -1 ;  /* 0xbf80000017980423 */ /* 0x002fc80000000000 */
[----:B------:R-:W-:-:S04]  /*c860*/  @P0 FADD.FTZ R153, -R152, -RZ ;  /* 0x800000ff98990221 */ /* 0x000fc80000010100 */
[----:B------:R-:W-:-:S04]  /*c870*/  @P0 FFMA R0, R0, R153, R0 ;  /* 0x0000009900000223 */ /* 0x000fc80000000000 */
[----:B------:R-:W-:Y:S01]  /*c880*/  @P0 FFMA R5, R0, 1.84467440737095516160e+19, RZ ;  /* 0x5f80000000050823 */ /* 0x000fe200000000ff */
[----:B------:R-:W-:Y:S06]  /*c890*/  BRA `(.L_x_87) ;  /* 0x0000000000887947 */ /* 0x000fec0003800000 */
.L_x_86:
[----:B------:R-:W-:-:S04]  /*c8a0*/  IADD3 R157, R153, -0xfd, RZ ;  /* 0xffffff03999d7810 */ /* 0x000fc80007ffe0ff */
[----:B------:R-:W-:-:S13]  /*c8b0*/  ISETP.GT.U32.AND P0, PT, R157, 0x1, PT ;  /* 0x000000019d00780c */ /* 0x000fda0003f04070 */
[----:B------:R-:W-:Y:S05]  /*c8c0*/  @P0 BRA `(.L_x_88) ;  /* 0x0000000000780947 */ /* 0x000fea0003800000 */
[----:B------:R-:W-:Y:S02]  /*c8d0*/  LOP3.LUT R0, R3, 0x7fffff, RZ, 0xc0, !PT ;  /* 0x007fffff03007812 */ /* 0x000fe400078ec0ff */
[----:B------:R-:W-:Y:S02]  /*c8e0*/  MOV R154, 0x3 ;  /* 0x00000003009a7802 */ /* 0x000fe40000000f00 */
[----:B------:R-:W-:Y:S02]  /*c8f0*/  LOP3.LUT R0, R0, 0x3f800000, RZ, 0xfc, !PT ;  /* 0x3f80000000007812 */ /* 0x000fe400078efcff */
[----:B------:R-:W-:Y:S02]  /*c900*/  SHF.L.U32 R154, R154, R157, RZ ;  /* 0x0000009d9a9a7219 */ /* 0x000fe400000006ff */
[----:B------:R-:W1:Y:S02]  /*c910*/  MUFU.RCP R5, R0 ;  /* 0x0000000000057308 */ /* 0x000e640000001000 */
[----:B-1----:R-:W-:-:S04]  /*c920*/  FFMA R23, R0, R5, -1 ;  /* 0xbf80000000177423 */ /* 0x002fc80000000005 */
[----:B------:R-:W-:-:S04]  /*c930*/  FADD.FTZ R152, -R23, -RZ ;  /* 0x800000ff17987221 */ /* 0x000fc80000010100 */
[CCC-:B------:R-:W-:Y:S01]  /*c940*/  FFMA.RM R23, R5.reuse, R152.reuse, R5.reuse ;  /* 0x0000009805177223 */ /* 0x1c0fe20000004005 */
[----:B------:R-:W-:-:S04]  /*c950*/  FFMA.RP R152, R5, R152, R5 ;  /* 0x0000009805987223 */ /* 0x000fc80000008005 */
[C---:B------:R-:W-:Y:S02]  /*c960*/  LOP3.LUT R5, R23.reuse, 0x7fffff, RZ, 0xc0, !PT ;  /* 0x007fffff17057812 */ /* 0x040fe400078ec0ff */
[----:B------:R-:W-:Y:S02]  /*c970*/  FSETP.NEU.FTZ.AND P0, PT, R23, R152, PT ;  /* 0x000000981700720b */ /* 0x000fe40003f1d000 */
[----:B------:R-:W-:Y:S02]  /*c980*/  LOP3.LUT R5, R5, 0x800000, RZ, 0xfc, !PT ;  /* 0x0080000005057812 */ /* 0x000fe400078efcff */
[----:B------:R-:W-:Y:S02]  /*c990*/  SEL R23, RZ, 0xffffffff, !P0 ;  /* 0xffffffffff177807 */ /* 0x000fe40004000000 */
[----:B------:R-:W-:-:S03]  /*c9a0*/  LOP3.LUT R154, R154, R5, RZ, 0xc0, !PT ;  /* 0x000000059a9a7212 */ /* 0x000fc600078ec0ff */
[----:B------:R-:W-:Y:S01]  /*c9b0*/  IMAD.MOV R0, RZ, RZ, -R23 ;  /* 0x000000ffff007224 */ /* 0x000fe200078e0a17 */
[----:B------:R-:W-:-:S04]  /*c9c0*/  SHF.R.U32.HI R154, RZ, R157, R154 ;  /* 0x0000009dff9a7219 */ /* 0x000fc8000001169a */
[----:B------:R-:W-:Y:S02]  /*c9d0*/  LOP3.LUT P1, RZ, R0, R157, R5, 0xf8, !PT ;  /* 0x0000009d00ff7212 */ /* 0x000fe4000782f805 */
[C---:B------:R-:W-:Y:S02]  /*c9e0*/  LOP3.LUT P0, RZ, R154.reuse, 0x1, RZ, 0xc0, !PT ;  /* 0x000000019aff7812 */ /* 0x040fe4000780c0ff */
[----:B------:R-:W-:-:S04]  /*c9f0*/  LOP3.LUT P2, RZ, R154, 0x2, RZ, 0xc0, !PT ;  /* 0x000000029aff7812 */ /* 0x000fc8000784c0ff */
[----:B------:R-:W-:Y:S02]  /*ca00*/  PLOP3.LUT P0, PT, P0, P1, P2, 0xe0, 0x0 ;  /* 0x000000000000781c */ /* 0x000fe40000703c20 */
[----:B------:R-:W-:Y:S02]  /*ca10*/  LOP3.LUT P1, RZ, R3, 0x7fffff, RZ, 0xc0, !PT ;  /* 0x007fffff03ff7812 */ /* 0x000fe4000782c0ff */
[----:B------:R-:W-:-:S04]  /*ca20*/  SEL R0, RZ, 0x1, !P0 ;  /* 0x00000001ff007807 */ /* 0x000fc80004000000 */
[----:B------:R-:W-:-:S04]  /*ca30*/  IADD3 R0, -R0, RZ, RZ ;  /* 0x000000ff00007210 */ /* 0x000fc80007ffe1ff */
[----:B------:R-:W-:Y:S02]  /*ca40*/  ISETP.GE.AND P0, PT, R0, RZ, PT ;  /* 0x000000ff0000720c */ /* 0x000fe40003f06270 */
[----:B------:R-:W-:-:S04]  /*ca50*/  IADD3 R0, R153, -0xfc, RZ ;  /* 0xffffff0499007810 */ /* 0x000fc80007ffe0ff */
[----:B------:R-:W-:-:S07]  /*ca60*/  SHF.R.U32.HI R0, RZ, R0, R5 ;  /* 0x00000000ff007219 */ /* 0x000fce0000011605 */
[----:B------:R-:W-:-:S04]  /*ca70*/  @!P0 IADD3 R0, R0, 0x1, RZ ;  /* 0x0000000100008810 */ /* 0x000fc80007ffe0ff */
[----:B------:R-:W-:-:S04]  /*ca80*/  @!P1 SHF.L.U32 R0, R0, 0x1, RZ ;  /* 0x0000000100009819 */ /* 0x000fc800000006ff */
[----:B------:R-:W-:Y:S01]  /*ca90*/  LOP3.LUT R5, R0, 0x80000000, R3, 0xf8, !PT ;  /* 0x8000000000057812 */ /* 0x000fe200078ef803 */
[----:B------:R-:W-:Y:S06]  /*caa0*/  BRA `(.L_x_87) ;  /* 0x0000000000047947 */ /* 0x000fec0003800000 */
.L_x_88:
[----:B------:R1:W2:Y:S02]  /*cab0*/  MUFU.RCP R5, R3 ;  /* 0x0000000300057308 */ /* 0x0002a40000001000 */
.L_x_87:
[----:B------:R-:W-:Y:S05]  /*cac0*/  BSYNC B2 ;  /* 0x0000000000027941 */ /* 0x000fea0003800000 */
.L_x_85:
[----:B--2---:R-:W-:Y:S02]  /*cad0*/  MOV R0, R5 ;  /* 0x0000000500007202 */ /* 0x004fe40000000f00 */
[----:B------:R-:W-:-:S04]  /*cae0*/  MOV R5, 0x0 ;  /* 0x0000000000057802 */ /* 0x000fc80000000f00 */
[----:B-1----:R-:W-:Y:S05]  /*caf0*/  RET.REL.NODEC R4 `(_ZN7cutlass13device_kernelINS_4fmha6kernel13FmhaKernelTmaINS1_10collective15FmhaMainloopTmaINS_10bfloat16_tEfN4cute5tupleIJNS7_1CILi64EEESA_NS9_ILi256EEEEEENS4_12CausalFusionEJEEENS4_15FmhaFwdEpilogueIS6_fNS8_IJSA_SB_SA_EEEEEJEEEEEvNT_6ParamsE) ;  /* 0xffffff3404407950 */ /* 0x002fea0003c3ffff */
.L_x_89:
[----:B------:R-:W-:-:S00]  /*cb00*/  BRA `(.L_x_89) ;  /* 0xfffffffc00fc7947 */ /* 0x000fc0000383ffff */
[----:B------:R-:W-:-:S00]  /*cb10*/  NOP ;  /* 0x0000000000007918 */ /* 0x000fc00000000000 */
        /* <DEDUP_REMOVED lines=14> */
.L_x_90:


//--------------------- .nv.global.init           --------------------------
	.section	.nv.global.init,"aw",@progbits
.nv.global.init:
	.type		$str$23,@object
	.size		$str$23,($str$24 - $str$23)
$str$23:
        /*0000*/ 	.byte	0x28, 0x61, 0x64, 0x64, 0x72, 0x65, 0x73, 0x73, 0x20, 0x26, 0x20, 0x6d, 0x61, 0x73, 0x6b, 0x29
        /*0010*/ 	.byte	0x20, 0x3d, 0x3d, 0x20, 0x30, 0x00
	.type		$str$24,@object
	.size		$str$24,(__unnamed_1 - $str$24)
$str$24:
        /*0016*/ 	.byte	0x2f, 0x74, 0x6d, 0x70, 0x2f, 0x63, 0x75, 0x74, 0x6c, 0x61, 0x73, 0x73, 0x5f, 0x73, 0x77, 0x65
        /*0026*/ 	.byte	0x65, 0x70, 0x5f, 0x73, 0x72, 0x63, 0x2f, 0x69, 0x6e, 0x63, 0x6c, 0x75, 0x64, 0x65, 0x2f, 0x63
        /*0036*/ 	.byte	0x75, 0x74, 0x65, 0x2f, 0x70, 0x6f, 0x69, 0x6e, 0x74, 0x65, 0x72, 0x5f, 0x66, 0x6c, 0x61, 0x67
        /*0046*/ 	.byte	0x67, 0x65, 0x64, 0x2e, 0x68, 0x70, 0x70, 0x00
	.type		__unnamed_1,@object
	.size		__unnamed_1,(__unnamed_2 - __unnamed_1)
__unnamed_1:
        /*004e*/ 	.byte	0x61, 0x75, 0x74, 0x6f, 0x20, 0x63, 0x75, 0x74, 0x65, 0x3a, 0x3a, 0x61, 0x73, 0x5f, 0x70, 0x6f
        /* <DEDUP_REMOVED lines=27> */
        /*020e*/ 	.byte	0x32, 0x30, 0x34, 0x38, 0x3e, 0x3e, 0x3e, 0x3e, 0x3e, 0x5d, 0x00
	.type		__unnamed_2,@object
	.size		__unnamed_2,(.L_1 - __unnamed_2)
__unnamed_2:
        /* <DEDUP_REMOVED lines=29> */
.L_1:


//--------------------- .nv.shared._ZN7cutlass13device_kernelINS_4fmha6kernel13FmhaKernelTmaINS1_10collective15FmhaMainloopTmaINS_10bfloat16_tEfN4cute5tupleIJNS7_1CILi64EEESA_NS9_ILi256EEEEEENS4_12CausalFusionEJEEENS4_15FmhaFwdEpilogueIS6_fNS8_IJSA_SB_SA_EEEEEJEEEEEvNT_6ParamsE --------------------------
	.section	.nv.shared._ZN7cutlass13device_kernelINS_4fmha6kernel13FmhaKernelTmaINS1_10collective15FmhaMainloopTmaINS_10bfloat16_tEfN4cute5tupleIJNS7_1CILi64EEESA_NS9_ILi256EEEEEENS4_12CausalFusionEJEEENS4_15FmhaFwdEpilogueIS6_fNS8_IJSA_SB_SA_EEEEEJEEEEEvNT_6ParamsE,"aw",@nobits
	.sectionflags	@""
	.align	16
	.zero		1024


//--------------------- .nv.shared.reserved.0     --------------------------
	.section	.nv.shared.reserved.0,"aw",@nobits
	.weak		__nv_reservedSMEM_offset_0_alias
	.size		__nv_reservedSMEM_offset_0_alias, 0, 0
	.other		__nv_reservedSMEM_offset_0_alias,@"STO_CUDA_RESERVED_SHARED STV_DEFAULT"
__nv_reservedSMEM_offset_0_alias:
	.zero		0


//--------------------- .nv.global                --------------------------
	.section	.nv.global,"aw",@nobits
.nv.global:
	.type		_ZN39_INTERNAL_a812ba5b_4_k_cu_0ed22037_29154cute1_E,@object
	.size		_ZN39_INTERNAL_a812ba5b_4_k_cu_0ed22037_29154cute1_E,(_ZN39_INTERNAL_a812ba5b_4_k_cu_0ed22037_29154cuda3std3__45__cpo6cbeginE - _ZN39_INTERNAL_a812ba5b_4_k_cu_0ed22037_29154cute1_E)
_ZN39_INTERNAL_a812ba5b_4_k_cu_0ed22037_29154cute1_E:
	.zero		1
	.type		_ZN39_INTERNAL_a812ba5b_4_k_cu_0ed22037_29154cuda3std3__45__cpo6cbeginE,@object
	.size		_ZN39_INTERNAL_a812ba5b_4_k_cu_0ed22037_29154cuda3std3__45__cpo6cbeginE,(_ZN39_INTERNAL_a812ba5b_4_k_cu_0ed22037_29154cuda3std3__48in_placeE - _ZN39_INTERNAL_a812ba5b_4_k_cu_0ed22037_29154cuda3std3__45__cpo6cbeginE)
_ZN39_INTERNAL_a812ba5b_4_k_cu_0ed22037_29154cuda3std3__45__cpo6cbeginE:
	.zero		1
	.type		_ZN39_INTERNAL_a812ba5b_4_k_cu_0ed22037_29154cuda3std3__48in_placeE,@object
	.size		_ZN39_INTERNAL_a812ba5b_4_k_cu_0ed22037_29154cuda3std3__48in_placeE,(_ZN39_INTERNAL_a812ba5b_4_k_cu_0ed22037_29154cuda3std6ranges3__45__cpo9iter_moveE - _ZN39_INTERNAL_a812ba5b_4_k_cu_0ed22037_29154cuda3std3__48in_placeE)
_ZN39_INTERNAL_a812ba5b_4_k_cu_0ed22037_29154cuda3std3__48in_placeE:
	.zero		1
	.type		_ZN39_INTERNAL_a812ba5b_4_k_cu_0ed22037_29154cuda3std6ranges3__45__cpo9iter_moveE,@object
	.size		_ZN39_INTERNAL_a812ba5b_4_k_cu_0ed22037_29154cuda3std6ranges3__45__cpo9iter_moveE,(_ZN39_INTERNAL_a812ba5b_4_k_cu_0ed22037_29154cuda3std3__45__cpo5beginE - _ZN39_INTERNAL_a812ba5b_4_k_cu_0ed22037_29154cuda3std6ranges3__45__cpo9iter_moveE)
_ZN39_INTERNAL_a812ba5b_4_k_cu_0ed22037_29154cuda3std6ranges3__45__cpo9iter_moveE:
	.zero		1
	.type		_ZN39_INTERNAL_a812ba5b_4_k_cu_0ed22037_29154cuda3std3__45__cpo5beginE,@object
	.size		_ZN39_INTERNAL_a812ba5b_4_k_cu_0ed22037_29154cuda3std3__45__cpo5beginE,(_ZN39_INTERNAL_a812ba5b_4_k_cu_0ed22037_29154cuda3std3__441_GLOBAL__N__a812ba5b_4_k_cu_0ed22037_29156ignoreE - _ZN39_INTERNAL_a812ba5b_4_k_cu_0ed22037_29154cuda3std3__45__cpo5beginE)
_ZN39_INTERNAL_a812ba5b_4_k_cu_0ed22037_29154cuda3std3__45__cpo5beginE:
	.zero		1
	.type		_ZN39_INTERNAL_a812ba5b_4_k_cu_0ed22037_29154cuda3std3__441_GLOBAL__N__a812ba5b_4_k_cu_0ed22037_29156ignoreE,@object
	.size		_ZN39_INTERNAL_a812ba5b_4_k_cu_0ed22037_29154cuda3std3__441_GLOBAL__N__a812ba5b_4_k_cu_0ed22037_29156ignoreE,(_ZN39_INTERNAL_a812ba5b_4_k_cu_0ed22037_29154cute7productE - _ZN39_INTERNAL_a812ba5b_4_k_cu_0ed22037_29154cuda3std3__441_GLOBAL__N__a812ba5b_4_k_cu_0ed22037_29156ignoreE)
_ZN39_INTERNAL_a812ba5b_4_k_cu_0ed22037_29154cuda3std3__441_GLOBAL__N__a812ba5b_4_k_cu_0ed22037_29156ignoreE:
	.zero		1
	.type		_ZN39_INTERNAL_a812ba5b_4_k_cu_0ed22037_29154cute7productE,@object
	.size		_ZN39_INTERNAL_a812ba5b_4_k_cu_0ed22037_29154cute7productE,(_ZN39_INTERNAL_a812ba5b_4_k_cu_0ed22037_29154cuda3std3__45__cpo3endE - _ZN39_INTERNAL_a812ba5b_4_k_cu_0ed22037_29154cute7productE)
_ZN39_INTERNAL_a812ba5b_4_k_cu_0ed22037_29154cute7productE:
	.zero		1
	.type		_ZN39_INTERNAL_a812ba5b_4_k_cu_0ed22037_29154cuda3std3__45__cpo3endE,@object
	.size		_ZN39_INTERNAL_a812ba5b_4_k_cu_0ed22037_29154cuda3std3__45__cpo3endE,(_ZN39_INTERNAL_a812ba5b_4_k_cu_0ed22037_29154cuda3std3__419piecewise_constructE - _ZN39_INTERNAL_a812ba5b_4_k_cu_0ed22037_29154cuda3std3__45__cpo3endE)
_ZN39_INTERNAL_a812ba5b_4_k_cu_0ed22037_29154cuda3std3__45__cpo3endE:
	.zero		1
	.type		_ZN39_INTERNAL_a812ba5b_4_k_cu_0ed22037_29154cuda3std3__419piecewise_constructE,@object
	.size		_ZN39_INTERNAL_a812ba5b_4_k_cu_0ed22037_29154cuda3std3__419piecewise_constructE,(_ZN39_INTERNAL_a812ba5b_4_k_cu_0ed22037_29154cuda3std3__45__cpo4cendE - _ZN39_INTERNAL_a812ba5b_4_k_cu_0ed22037_29154cuda3std3__419piecewise_constructE)
_ZN39_INTERNAL_a812ba5b_4_k_cu_0ed22037_29154cuda3std3__419piecewise_constructE:
	.zero		1
	.type		_ZN39_INTERNAL_a812ba5b_4_k_cu_0ed22037_29154cuda3std3__45__cpo4cendE,@object
	.size		_ZN39_INTERNAL_a812ba5b_4_k_cu_0ed22037_29154cuda3std3__45__cpo4cendE,(_ZN39_INTERNAL_a812ba5b_4_k_cu_0ed22037_29154cuda3std6ranges3__45__cpo4swapE - _ZN39_INTERNAL_a812ba5b_4_k_cu_0ed22037_29154cuda3std3__45__cpo4cendE)
_ZN39_INTERNAL_a812ba5b_4_k_cu_0ed22037_29154cuda3std3__45__cpo4cendE:
	.zero		1
	.type		_ZN39_INTERNAL_a812ba5b_4_k_cu_0ed22037_29154cuda3std6ranges3__45__cpo4swapE,@object
	.size		_ZN39_INTERNAL_a812ba5b_4_k_cu_0ed22037_29154cuda3std6ranges3__45__cpo4swapE,(.L_9 - _ZN39_INTERNAL_a812ba5b_4_k_cu_0ed22037_29154cuda3std6ranges3__45__cpo4swapE)
_ZN39_INTERNAL_a812ba5b_4_k_cu_0ed22037_29154cuda3std6ranges3__45__cpo4swapE:
	.zero		1
.L_9:


//--------------------- .nv.constant0._ZN7cutlass13device_kernelINS_4fmha6kernel13FmhaKernelTmaINS1_10collective15FmhaMainloopTmaINS_10bfloat16_tEfN4cute5tupleIJNS7_1CILi64EEESA_NS9_ILi256EEEEEENS4_12CausalFusionEJEEENS4_15FmhaFwdEpilogueIS6_fNS8_IJSA_SB_SA_EEEEEJEEEEEvNT_6ParamsE --------------------------
	.section	.nv.constant0._ZN7cutlass13device_kernelINS_4fmha6kernel13FmhaKernelTmaINS1_10collective15FmhaMainloopTmaINS_10bfloat16_tEfN4cute5tupleIJNS7_1CILi64EEESA_NS9_ILi256EEEEEENS4_12CausalFusionEJEEENS4_15FmhaFwdEpilogueIS6_fNS8_IJSA_SB_SA_EEEEEJEEEEEvNT_6ParamsE,"a",@progbits
	.sectionflags	@""
	.align	4
.nv.constant0._ZN7cutlass13device_kernelINS_4fmha6kernel13FmhaKernelTmaINS1_10collective15FmhaMainloopTmaINS_10bfloat16_tEfN4cute5tupleIJNS7_1CILi64EEESA_NS9_ILi256EEEEEENS4_12CausalFusionEJEEENS4_15FmhaFwdEpilogueIS6_fNS8_IJSA_SB_SA_EEEEEJEEEEEvNT_6ParamsE:
	.zero		2688


//--------------------- SYMBOLS --------------------------

	.type		.nv.reservedSmem.offset0,@object
	.size		.nv.reservedSmem.offset0,0x4
	.type		__assertfail,@function
